//
// Generated by NVIDIA NVVM Compiler
//
// Compiler Build ID: CL-36424714
// Cuda compilation tools, release 13.0, V13.0.88
// Based on NVVM 20.0.0
//

.version 9.0
.target sm_100
.address_size 64

	// .globl	_Z18mat_mult_gpu_naivePiS_S_
// _ZZ12mat_mult_gpuPfS_S_E12outputReduce has been demoted

.visible .entry _Z18mat_mult_gpu_naivePiS_S_(
	.param .u64 .ptr .align 1 _Z18mat_mult_gpu_naivePiS_S__param_0,
	.param .u64 .ptr .align 1 _Z18mat_mult_gpu_naivePiS_S__param_1,
	.param .u64 .ptr .align 1 _Z18mat_mult_gpu_naivePiS_S__param_2
)
{
	.reg .pred 	%p<7>;
	.reg .b16 	%rs<6>;
	.reg .b32 	%r<63>;
	.reg .b64 	%rd<50>;

	ld.param.u64 	%rd20, [_Z18mat_mult_gpu_naivePiS_S__param_1];
	cvta.to.global.u64 	%rd1, %rd20;
	mov.u32 	%r24, %nctaid.x;
	div.u32 	%r1, 4096, %r24;
	mov.u32 	%r25, %ctaid.x;
	mul.lo.s32 	%r57, %r1, %r25;
	mov.u32 	%r3, %tid.x;
	setp.gt.u32 	%p1, %r24, 4096;
	@%p1 bra 	$L__BB0_9;
	mov.u32 	%r26, %ntid.x;
	add.s32 	%r27, %r3, %r26;
	cvt.u16.u32 	%rs1, %r27;
	sub.s16 	%rs2, 25087, %rs1;
	cvt.u16.u32 	%rs3, %r26;
	div.u16 	%rs4, %rs2, %rs3;
	add.s16 	%rs5, %rs4, 2;
	cvt.u32.u16 	%r28, %rs5;
	and.b32  	%r4, %r28, 3;
	shl.b32 	%r29, %r26, 1;
	add.s32 	%r30, %r3, %r29;
	mul.wide.u32 	%rd2, %r30, 4;
	mul.wide.u32 	%rd3, %r26, 16;
	mad.lo.s32 	%r31, %r26, 3, %r3;
	mul.wide.u32 	%rd4, %r31, 4;
	mul.wide.u32 	%rd5, %r3, 4;
	mad.lo.s32 	%r32, %r26, 5, %r3;
	mul.wide.u32 	%rd21, %r32, 4;
	sub.s64 	%rd6, %rd21, %rd3;
	mad.lo.s32 	%r33, %r26, 6, %r3;
	mul.wide.u32 	%rd22, %r33, 4;
	sub.s64 	%rd7, %rd22, %rd3;
	mul.wide.u32 	%rd8, %r27, 4;
	mul.wide.u32 	%rd23, %r26, 4;
	add.s64 	%rd9, %rd1, %rd23;
	shl.b32 	%r5, %r26, 2;
	mul.wide.u32 	%rd24, %r26, 8;
	add.s64 	%rd10, %rd1, %rd24;
	mul.wide.u32 	%rd25, %r26, 12;
	add.s64 	%rd11, %rd1, %rd25;
	mul.wide.u32 	%rd26, %r26, 20;
	add.s64 	%rd12, %rd1, %rd26;
	mul.wide.u32 	%rd27, %r26, 24;
	add.s64 	%rd13, %rd1, %rd27;
	and.b32  	%r34, %r28, 65532;
	neg.s32 	%r6, %r34;
	add.s32 	%r7, %r57, %r1;
$L__BB0_2:
	ld.param.u64 	%rd47, [_Z18mat_mult_gpu_naivePiS_S__param_0];
	cvta.to.global.u64 	%rd49, %rd47;
	mul.lo.s32 	%r36, %r57, 25088;
	add.s32 	%r60, %r3, %r36;
	sub.s32 	%r37, %r3, %r5;
	add.s32 	%r59, %r37, %r36;
	mov.b32 	%r62, 0;
	mov.u32 	%r58, %r6;
$L__BB0_3:
	mul.wide.s32 	%rd28, %r60, 4;
	add.s64 	%rd29, %rd9, %rd28;
	add.s64 	%rd30, %rd10, %rd28;
	add.s64 	%rd31, %rd11, %rd28;
	add.s64 	%rd32, %rd1, %rd28;
	ld.global.u32 	%r38, [%rd32];
	add.s64 	%rd33, %rd49, %rd5;
	ld.global.u32 	%r39, [%rd33];
	mad.lo.s32 	%r40, %r39, %r38, %r62;
	ld.global.u32 	%r41, [%rd29];
	add.s64 	%rd34, %rd49, %rd8;
	ld.global.u32 	%r42, [%rd34];
	mad.lo.s32 	%r43, %r42, %r41, %r40;
	ld.global.u32 	%r44, [%rd30];
	add.s64 	%rd35, %rd49, %rd2;
	ld.global.u32 	%r45, [%rd35];
	mad.lo.s32 	%r46, %r45, %r44, %r43;
	ld.global.u32 	%r47, [%rd31];
	add.s64 	%rd36, %rd49, %rd4;
	ld.global.u32 	%r48, [%rd36];
	mad.lo.s32 	%r62, %r48, %r47, %r46;
	add.s64 	%rd49, %rd49, %rd3;
	add.s32 	%r60, %r60, %r5;
	add.s32 	%r59, %r59, %r5;
	add.s32 	%r58, %r58, 4;
	setp.ne.s32 	%p2, %r58, 0;
	@%p2 bra 	$L__BB0_3;
	setp.eq.s32 	%p3, %r4, 0;
	@%p3 bra 	$L__BB0_8;
	setp.eq.s32 	%p4, %r4, 1;
	mul.wide.s32 	%rd17, %r59, 4;
	add.s64 	%rd37, %rd1, %rd3;
	add.s64 	%rd38, %rd37, %rd17;
	ld.global.u32 	%r49, [%rd38];
	add.s64 	%rd39, %rd49, %rd5;
	ld.global.u32 	%r50, [%rd39];
	mad.lo.s32 	%r62, %r50, %r49, %r62;
	@%p4 bra 	$L__BB0_8;
	setp.eq.s32 	%p5, %r4, 2;
	add.s64 	%rd40, %rd12, %rd17;
	ld.global.u32 	%r51, [%rd40];
	add.s64 	%rd41, %rd49, %rd6;
	ld.global.u32 	%r52, [%rd41];
	mad.lo.s32 	%r62, %r52, %r51, %r62;
	@%p5 bra 	$L__BB0_8;
	add.s64 	%rd42, %rd13, %rd17;
	ld.global.u32 	%r53, [%rd42];
	add.s64 	%rd43, %rd49, %rd7;
	ld.global.u32 	%r54, [%rd43];
	mad.lo.s32 	%r62, %r54, %r53, %r62;
$L__BB0_8:
	ld.param.u64 	%rd48, [_Z18mat_mult_gpu_naivePiS_S__param_2];
	cvta.to.global.u64 	%rd44, %rd48;
	mul.wide.s32 	%rd45, %r57, 4;
	add.s64 	%rd46, %rd44, %rd45;
	ld.global.u32 	%r55, [%rd46];
	add.s32 	%r56, %r55, %r62;
	st.global.u32 	[%rd46], %r56;
	add.s32 	%r57, %r57, 1;
	setp.lt.s32 	%p6, %r57, %r7;
	@%p6 bra 	$L__BB0_2;
$L__BB0_9:
	ret;

}
	// .globl	_Z12mat_mult_gpuPfS_S_
.visible .entry _Z12mat_mult_gpuPfS_S_(
	.param .u64 .ptr .align 1 _Z12mat_mult_gpuPfS_S__param_0,
	.param .u64 .ptr .align 1 _Z12mat_mult_gpuPfS_S__param_1,
	.param .u64 .ptr .align 1 _Z12mat_mult_gpuPfS_S__param_2
)
{
	.reg .pred 	%p<7>;
	.reg .b32 	%r<62>;
	.reg .b32 	%f<150>;
	.reg .b64 	%rd<17>;
	// demoted variable
	.shared .align 4 .b8 _ZZ12mat_mult_gpuPfS_S_E12outputReduce[4096];
	ld.param.u64 	%rd7, [_Z12mat_mult_gpuPfS_S__param_0];
	ld.param.u64 	%rd8, [_Z12mat_mult_gpuPfS_S__param_1];
	ld.param.u64 	%rd6, [_Z12mat_mult_gpuPfS_S__param_2];
	cvta.to.global.u64 	%rd1, %rd7;
	cvta.to.global.u64 	%rd2, %rd8;
	mov.u32 	%r15, %ctaid.x;
	mul.lo.s32 	%r59, %r15, 9;
	mov.u32 	%r2, %tid.x;
	setp.gt.s32 	%p1, %r59, 4095;
	@%p1 bra 	$L__BB1_11;
	shl.b32 	%r16, %r2, 2;
	mov.u32 	%r17, _ZZ12mat_mult_gpuPfS_S_E12outputReduce;
	add.s32 	%r3, %r17, %r16;
	min.s32 	%r18, %r59, 4087;
	add.s32 	%r19, %r18, 8;
	max.s32 	%r4, %r59, %r19;
	sub.s32 	%r20, 25087, %r2;
	and.b32  	%r5, %r20, 15360;
	and.b32  	%r6, %r20, 7168;
	cvta.to.global.u64 	%rd3, %rd6;
	mul.wide.u32 	%rd10, %r2, 4;
	add.s64 	%rd5, %rd1, %rd10;
$L__BB1_2:
	setp.lt.u32 	%p2, %r5, 7168;
	mul.lo.s32 	%r8, %r59, 25088;
	add.s32 	%r21, %r2, %r8;
	mul.wide.s32 	%rd9, %r21, 4;
	add.s64 	%rd4, %rd2, %rd9;
	ld.global.f32 	%f10, [%rd4];
	ld.global.f32 	%f11, [%rd5];
	fma.rn.f32 	%f12, %f10, %f11, 0f00000000;
	ld.global.f32 	%f13, [%rd4+4096];
	ld.global.f32 	%f14, [%rd5+4096];
	fma.rn.f32 	%f15, %f13, %f14, %f12;
	ld.global.f32 	%f16, [%rd4+8192];
	ld.global.f32 	%f17, [%rd5+8192];
	fma.rn.f32 	%f18, %f16, %f17, %f15;
	ld.global.f32 	%f19, [%rd4+12288];
	ld.global.f32 	%f20, [%rd5+12288];
	fma.rn.f32 	%f21, %f19, %f20, %f18;
	ld.global.f32 	%f22, [%rd4+16384];
	ld.global.f32 	%f23, [%rd5+16384];
	fma.rn.f32 	%f24, %f22, %f23, %f21;
	ld.global.f32 	%f25, [%rd4+20480];
	ld.global.f32 	%f26, [%rd5+20480];
	fma.rn.f32 	%f27, %f25, %f26, %f24;
	ld.global.f32 	%f28, [%rd4+24576];
	ld.global.f32 	%f29, [%rd5+24576];
	fma.rn.f32 	%f30, %f28, %f29, %f27;
	ld.global.f32 	%f31, [%rd4+28672];
	ld.global.f32 	%f32, [%rd5+28672];
	fma.rn.f32 	%f33, %f31, %f32, %f30;
	ld.global.f32 	%f34, [%rd4+32768];
	ld.global.f32 	%f35, [%rd5+32768];
	fma.rn.f32 	%f36, %f34, %f35, %f33;
	ld.global.f32 	%f37, [%rd4+36864];
	ld.global.f32 	%f38, [%rd5+36864];
	fma.rn.f32 	%f39, %f37, %f38, %f36;
	ld.global.f32 	%f40, [%rd4+40960];
	ld.global.f32 	%f41, [%rd5+40960];
	fma.rn.f32 	%f42, %f40, %f41, %f39;
	ld.global.f32 	%f43, [%rd4+45056];
	ld.global.f32 	%f44, [%rd5+45056];
	fma.rn.f32 	%f45, %f43, %f44, %f42;
	ld.global.f32 	%f46, [%rd4+49152];
	ld.global.f32 	%f47, [%rd5+49152];
	fma.rn.f32 	%f48, %f46, %f47, %f45;
	ld.global.f32 	%f49, [%rd4+53248];
	ld.global.f32 	%f50, [%rd5+53248];
	fma.rn.f32 	%f51, %f49, %f50, %f48;
	ld.global.f32 	%f52, [%rd4+57344];
	ld.global.f32 	%f53, [%rd5+57344];
	fma.rn.f32 	%f54, %f52, %f53, %f51;
	ld.global.f32 	%f55, [%rd4+61440];
	ld.global.f32 	%f56, [%rd5+61440];
	fma.rn.f32 	%f148, %f55, %f56, %f54;
	or.b32  	%r60, %r2, 16384;
	@%p2 bra 	$L__BB1_4;
	ld.global.f32 	%f57, [%rd4+65536];
	ld.global.f32 	%f58, [%rd5+65536];
	fma.rn.f32 	%f59, %f57, %f58, %f148;
	ld.global.f32 	%f60, [%rd4+69632];
	ld.global.f32 	%f61, [%rd5+69632];
	fma.rn.f32 	%f62, %f60, %f61, %f59;
	ld.global.f32 	%f63, [%rd4+73728];
	ld.global.f32 	%f64, [%rd5+73728];
	fma.rn.f32 	%f65, %f63, %f64, %f62;
	ld.global.f32 	%f66, [%rd4+77824];
	ld.global.f32 	%f67, [%rd5+77824];
	fma.rn.f32 	%f68, %f66, %f67, %f65;
	ld.global.f32 	%f69, [%rd4+81920];
	ld.global.f32 	%f70, [%rd5+81920];
	fma.rn.f32 	%f71, %f69, %f70, %f68;
	ld.global.f32 	%f72, [%rd4+86016];
	ld.global.f32 	%f73, [%rd5+86016];
	fma.rn.f32 	%f74, %f72, %f73, %f71;
	ld.global.f32 	%f75, [%rd4+90112];
	ld.global.f32 	%f76, [%rd5+90112];
	fma.rn.f32 	%f77, %f75, %f76, %f74;
	ld.global.f32 	%f78, [%rd4+94208];
	ld.global.f32 	%f79, [%rd5+94208];
	fma.rn.f32 	%f148, %f78, %f79, %f77;
	or.b32  	%r60, %r2, 24576;
$L__BB1_4:
	setp.eq.s32 	%p3, %r6, 7168;
	@%p3 bra 	$L__BB1_6;
	add.s32 	%r22, %r60, %r8;
	mul.wide.s32 	%rd11, %r22, 4;
	add.s64 	%rd12, %rd2, %rd11;
	ld.global.f32 	%f80, [%rd12];
	mul.wide.u32 	%rd13, %r60, 4;
	add.s64 	%rd14, %rd1, %rd13;
	ld.global.f32 	%f81, [%rd14];
	fma.rn.f32 	%f148, %f80, %f81, %f148;
$L__BB1_6:
	setp.ne.s32 	%p4, %r2, 0;
	cvt.rzi.s32.f32 	%r23, %f148;
	st.shared.u32 	[%r3], %r23;
	bar.sync 	0;
	@%p4 bra 	$L__BB1_10;
	mov.f32 	%f149, 0f00000000;
	mov.b32 	%r61, 64;
$L__BB1_8:
	add.s32 	%r26, %r17, %r61;
	ld.shared.u32 	%r27, [%r26+-64];
	cvt.rn.f32.s32 	%f83, %r27;
	add.f32 	%f84, %f149, %f83;
	ld.shared.u32 	%r28, [%r26+-60];
	cvt.rn.f32.s32 	%f85, %r28;
	add.f32 	%f86, %f84, %f85;
	ld.shared.u32 	%r29, [%r26+-56];
	cvt.rn.f32.s32 	%f87, %r29;
	add.f32 	%f88, %f86, %f87;
	ld.shared.u32 	%r30, [%r26+-52];
	cvt.rn.f32.s32 	%f89, %r30;
	add.f32 	%f90, %f88, %f89;
	ld.shared.u32 	%r31, [%r26+-48];
	cvt.rn.f32.s32 	%f91, %r31;
	add.f32 	%f92, %f90, %f91;
	ld.shared.u32 	%r32, [%r26+-44];
	cvt.rn.f32.s32 	%f93, %r32;
	add.f32 	%f94, %f92, %f93;
	ld.shared.u32 	%r33, [%r26+-40];
	cvt.rn.f32.s32 	%f95, %r33;
	add.f32 	%f96, %f94, %f95;
	ld.shared.u32 	%r34, [%r26+-36];
	cvt.rn.f32.s32 	%f97, %r34;
	add.f32 	%f98, %f96, %f97;
	ld.shared.u32 	%r35, [%r26+-32];
	cvt.rn.f32.s32 	%f99, %r35;
	add.f32 	%f100, %f98, %f99;
	ld.shared.u32 	%r36, [%r26+-28];
	cvt.rn.f32.s32 	%f101, %r36;
	add.f32 	%f102, %f100, %f101;
	ld.shared.u32 	%r37, [%r26+-24];
	cvt.rn.f32.s32 	%f103, %r37;
	add.f32 	%f104, %f102, %f103;
	ld.shared.u32 	%r38, [%r26+-20];
	cvt.rn.f32.s32 	%f105, %r38;
	add.f32 	%f106, %f104, %f105;
	ld.shared.u32 	%r39, [%r26+-16];
	cvt.rn.f32.s32 	%f107, %r39;
	add.f32 	%f108, %f106, %f107;
	ld.shared.u32 	%r40, [%r26+-12];
	cvt.rn.f32.s32 	%f109, %r40;
	add.f32 	%f110, %f108, %f109;
	ld.shared.u32 	%r41, [%r26+-8];
	cvt.rn.f32.s32 	%f111, %r41;
	add.f32 	%f112, %f110, %f111;
	ld.shared.u32 	%r42, [%r26+-4];
	cvt.rn.f32.s32 	%f113, %r42;
	add.f32 	%f114, %f112, %f113;
	ld.shared.u32 	%r43, [%r26];
	cvt.rn.f32.s32 	%f115, %r43;
	add.f32 	%f116, %f114, %f115;
	ld.shared.u32 	%r44, [%r26+4];
	cvt.rn.f32.s32 	%f117, %r44;
	add.f32 	%f118, %f116, %f117;
	ld.shared.u32 	%r45, [%r26+8];
	cvt.rn.f32.s32 	%f119, %r45;
	add.f32 	%f120, %f118, %f119;
	ld.shared.u32 	%r46, [%r26+12];
	cvt.rn.f32.s32 	%f121, %r46;
	add.f32 	%f122, %f120, %f121;
	ld.shared.u32 	%r47, [%r26+16];
	cvt.rn.f32.s32 	%f123, %r47;
	add.f32 	%f124, %f122, %f123;
	ld.shared.u32 	%r48, [%r26+20];
	cvt.rn.f32.s32 	%f125, %r48;
	add.f32 	%f126, %f124, %f125;
	ld.shared.u32 	%r49, [%r26+24];
	cvt.rn.f32.s32 	%f127, %r49;
	add.f32 	%f128, %f126, %f127;
	ld.shared.u32 	%r50, [%r26+28];
	cvt.rn.f32.s32 	%f129, %r50;
	add.f32 	%f130, %f128, %f129;
	ld.shared.u32 	%r51, [%r26+32];
	cvt.rn.f32.s32 	%f131, %r51;
	add.f32 	%f132, %f130, %f131;
	ld.shared.u32 	%r52, [%r26+36];
	cvt.rn.f32.s32 	%f133, %r52;
	add.f32 	%f134, %f132, %f133;
	ld.shared.u32 	%r53, [%r26+40];
	cvt.rn.f32.s32 	%f135, %r53;
	add.f32 	%f136, %f134, %f135;
	ld.shared.u32 	%r54, [%r26+44];
	cvt.rn.f32.s32 	%f137, %r54;
	add.f32 	%f138, %f136, %f137;
	ld.shared.u32 	%r55, [%r26+48];
	cvt.rn.f32.s32 	%f139, %r55;
	add.f32 	%f140, %f138, %f139;
	ld.shared.u32 	%r56, [%r26+52];
	cvt.rn.f32.s32 	%f141, %r56;
	add.f32 	%f142, %f140, %f141;
	ld.shared.u32 	%r57, [%r26+56];
	cvt.rn.f32.s32 	%f143, %r57;
	add.f32 	%f144, %f142, %f143;
	ld.shared.u32 	%r58, [%r26+60];
	cvt.rn.f32.s32 	%f145, %r58;
	add.f32 	%f149, %f144, %f145;
	add.s32 	%r61, %r61, 128;
	setp.ne.s32 	%p5, %r61, 4160;
	@%p5 bra 	$L__BB1_8;
	mul.wide.s32 	%rd15, %r59, 4;
	add.s64 	%rd16, %rd3, %rd15;
	st.global.f32 	[%rd16], %f149;
$L__BB1_10:
	add.s32 	%r14, %r59, 1;
	setp.ne.s32 	%p6, %r59, %r4;
	mov.u32 	%r59, %r14;
	@%p6 bra 	$L__BB1_2;
$L__BB1_11:
	ret;

}


// ===== COMPILED SASS (sm_100) =====

	.target	sm_100

	.elftype	@"ET_EXEC"


//--------------------- .note.nv.tkinfo           --------------------------
	.section	.note.nv.tkinfo,"",@"SHT_NOTE"
	.sectionflags	@"SHF_NOTE_NV_TKINFO"
	.tkinfo
        /*0018*/ 	.word	0x00000002
        /*0030*/ 	.string	""
        /*0030*/ 	.string	"ptxas"
        /*0030*/ 	.string	"Cuda compilation tools, release 13.0, V13.0.88"
        /*0030*/ 	.string	"Build cuda_13.0.r13.0/compiler.36424714_0"
        /*0030*/ 	.string	"-arch sm_100 -m 64 "



//--------------------- .note.nv.cuinfo           --------------------------
	.section	.note.nv.cuinfo,"",@"SHT_NOTE"
	.sectionflags	@"SHF_NOTE_NV_CUINFO"
        /*0018*/ 	.short	0x0002
        /*001a*/ 	.short	0x0064
        /*001c*/ 	.short	0x0082
	.zero		2


//--------------------- .nv.info                  --------------------------
	.section	.nv.info,"",@"SHT_CUDA_INFO"
	.align	4


	//----- nvinfo : EIATTR_REGCOUNT
	.align		4
        /*0000*/ 	.byte	0x04, 0x2f
        /*0002*/ 	.short	(.L_1 - .L_0)
	.align		4
.L_0:
        /*0004*/ 	.word	index@(_Z18mat_mult_gpu_naivePiS_S_)
        /*0008*/ 	.word	0x00000020


	//----- nvinfo : EIATTR_FRAME_SIZE
	.align		4
.L_1:
        /*000c*/ 	.byte	0x04, 0x11
        /*000e*/ 	.short	(.L_3 - .L_2)
	.align		4
.L_2:
        /*0010*/ 	.word	index@($__internal_0_$__cuda_sm20_div_u16)
        /*0014*/ 	.word	0x00000000


	//----- nvinfo : EIATTR_FRAME_SIZE
	.align		4
.L_3:
        /*0018*/ 	.byte	0x04, 0x11
        /*001a*/ 	.short	(.L_5 - .L_4)
	.align		4
.L_4:
        /*001c*/ 	.word	index@(_Z18mat_mult_gpu_naivePiS_S_)
        /*0020*/ 	.word	0x00000000


	//----- nvinfo : EIATTR_REGCOUNT
	.align		4
.L_5:
        /*0024*/ 	.byte	0x04, 0x2f
        /*0026*/ 	.short	(.L_7 - .L_6)
	.align		4
.L_6:
        /*0028*/ 	.word	index@(_Z12mat_mult_gpuPfS_S_)
        /*002c*/ 	.word	0x0000001f


	//----- nvinfo : EIATTR_FRAME_SIZE
	.align		4
.L_7:
        /*0030*/ 	.byte	0x04, 0x11
        /*0032*/ 	.short	(.L_9 - .L_8)
	.align		4
.L_8:
        /*0034*/ 	.word	index@(_Z12mat_mult_gpuPfS_S_)
        /*0038*/ 	.word	0x00000000


	//----- nvinfo : EIATTR_MIN_STACK_SIZE
	.align		4
.L_9:
        /*003c*/ 	.byte	0x04, 0x12
        /*003e*/ 	.short	(.L_11 - .L_10)
	.align		4
.L_10:
        /*0040*/ 	.word	index@(_Z12mat_mult_gpuPfS_S_)
        /*0044*/ 	.word	0x00000000


	//----- nvinfo : EIATTR_MIN_STACK_SIZE
	.align		4
.L_11:
        /*0048*/ 	.byte	0x04, 0x12
        /*004a*/ 	.short	(.L_13 - .L_12)
	.align		4
.L_12:
        /*004c*/ 	.word	index@(_Z18mat_mult_gpu_naivePiS_S_)
        /*0050*/ 	.word	0x00000000
.L_13:


//--------------------- .nv.compat                --------------------------
	.section	.nv.compat,"",@"SHT_CUDA_COMPAT_INFO"
	.align	4
        /*0000*/ 	.byte	0x02, 0x09, 0x00, 0x00, 0x02, 0x02, 0x01, 0x00, 0x02, 0x05, 0x05, 0x00, 0x03, 0x07, 0x01, 0x01
        /*0010*/ 	.byte	0x02, 0x03, 0x00, 0x00, 0x02, 0x06, 0x01, 0x00, 0x04, 0x0b, 0x08, 0x00, 0x01, 0x00, 0x00, 0x00
        /*0020*/ 	.byte	0x00, 0x00, 0x00, 0x00


//--------------------- .nv.info._Z12mat_mult_gpuPfS_S_ --------------------------
	.section	.nv.info._Z12mat_mult_gpuPfS_S_,"",@"SHT_CUDA_INFO"
	.sectionflags	@""
	.align	4


	//----- nvinfo : EIATTR_CUDA_API_VERSION
	.align		4
        /*0000*/ 	.byte	0x04, 0x37
        /*0002*/ 	.short	(.L_15 - .L_14)
.L_14:
        /*0004*/ 	.word	0x00000082


	//----- nvinfo : EIATTR_KPARAM_INFO
	.align		4
.L_15:
        /*0008*/ 	.byte	0x04, 0x17
        /*000a*/ 	.short	(.L_17 - .L_16)
.L_16:
        /*000c*/ 	.word	0x00000000
        /*0010*/ 	.short	0x0002
        /*0012*/ 	.short	0x0010
        /*0014*/ 	.byte	0x00, 0xf5, 0x21, 0x00


	//----- nvinfo : EIATTR_KPARAM_INFO
	.align		4
.L_17:
        /*0018*/ 	.byte	0x04, 0x17
        /*001a*/ 	.short	(.L_19 - .L_18)
.L_18:
        /*001c*/ 	.word	0x00000000
        /*0020*/ 	.short	0x0001
        /*0022*/ 	.short	0x0008
        /*0024*/ 	.byte	0x00, 0xf5, 0x21, 0x00


	//----- nvinfo : EIATTR_KPARAM_INFO
	.align		4
.L_19:
        /*0028*/ 	.byte	0x04, 0x17
        /*002a*/ 	.short	(.L_21 - .L_20)
.L_20:
        /*002c*/ 	.word	0x00000000
        /*0030*/ 	.short	0x0000
        /*0032*/ 	.short	0x0000
        /*0034*/ 	.byte	0x00, 0xf5, 0x21, 0x00


	//----- nvinfo : EIATTR_SPARSE_MMA_MASK
	.align		4
.L_21:
        /*0038*/ 	.byte	0x03, 0x50
        /*003a*/ 	.short	0x0000


	//----- nvinfo : EIATTR_MAXREG_COUNT
	.align		4
        /*003c*/ 	.byte	0x03, 0x1b
        /*003e*/ 	.short	0x00ff


	//----- nvinfo : EIATTR_NUM_BARRIERS
	.align		4
        /*0040*/ 	.byte	0x02, 0x4c
        /*0042*/ 	.byte	0x01
	.zero		1


	//----- nvinfo : EIATTR_MERCURY_ISA_VERSION
	.align		4
        /*0044*/ 	.byte	0x03, 0x5f
        /*0046*/ 	.short	0x0101


	//----- nvinfo : EIATTR_VRC_CTA_INIT_COUNT
	.align		4
        /*0048*/ 	.byte	0x02, 0x4a
	.zero		1
	.zero		1


	//----- nvinfo : EIATTR_EXIT_INSTR_OFFSETS
	.align		4
        /*004c*/ 	.byte	0x04, 0x1c
        /*004e*/ 	.short	(.L_23 - .L_22)


	//   ....[0]....
.L_22:
        /*0050*/ 	.word	0x00000040


	//   ....[1]....
        /*0054*/ 	.word	0x00000c80


	//----- nvinfo : EIATTR_CRS_STACK_SIZE
	.align		4
.L_23:
        /*0058*/ 	.byte	0x04, 0x1e
        /*005a*/ 	.short	(.L_25 - .L_24)
.L_24:
        /*005c*/ 	.word	0x00000000


	//----- nvinfo : EIATTR_CBANK_PARAM_SIZE
	.align		4
.L_25:
        /*0060*/ 	.byte	0x03, 0x19
        /*0062*/ 	.short	0x0018


	//----- nvinfo : EIATTR_PARAM_CBANK
	.align		4
        /*0064*/ 	.byte	0x04, 0x0a
        /*0066*/ 	.short	(.L_27 - .L_26)
	.align		4
.L_26:
        /*0068*/ 	.word	index@(.nv.constant0._Z12mat_mult_gpuPfS_S_)
        /*006c*/ 	.short	0x0380
        /*006e*/ 	.short	0x0018


	//----- nvinfo : EIATTR_SW_WAR
	.align		4
.L_27:
        /*0070*/ 	.byte	0x04, 0x36
        /*0072*/ 	.short	(.L_29 - .L_28)
.L_28:
        /*0074*/ 	.word	0x00000008
.L_29:


//--------------------- .nv.info._Z18mat_mult_gpu_naivePiS_S_ --------------------------
	.section	.nv.info._Z18mat_mult_gpu_naivePiS_S_,"",@"SHT_CUDA_INFO"
	.sectionflags	@""
	.align	4


	//----- nvinfo : EIATTR_CUDA_API_VERSION
	.align		4
        /*0000*/ 	.byte	0x04, 0x37
        /*0002*/ 	.short	(.L_31 - .L_30)
.L_30:
        /*0004*/ 	.word	0x00000082


	//----- nvinfo : EIATTR_KPARAM_INFO
	.align		4
.L_31:
        /*0008*/ 	.byte	0x04, 0x17
        /*000a*/ 	.short	(.L_33 - .L_32)
.L_32:
        /*000c*/ 	.word	0x00000000
        /*0010*/ 	.short	0x0002
        /*0012*/ 	.short	0x0010
        /*0014*/ 	.byte	0x00, 0xf5, 0x21, 0x00


	//----- nvinfo : EIATTR_KPARAM_INFO
	.align		4
.L_33:
        /*0018*/ 	.byte	0x04, 0x17
        /*001a*/ 	.short	(.L_35 - .L_34)
.L_34:
        /*001c*/ 	.word	0x00000000
        /*0020*/ 	.short	0x0001
        /*0022*/ 	.short	0x0008
        /*0024*/ 	.byte	0x00, 0xf5, 0x21, 0x00


	//----- nvinfo : EIATTR_KPARAM_INFO
	.align		4
.L_35:
        /*0028*/ 	.byte	0x04, 0x17
        /*002a*/ 	.short	(.L_37 - .L_36)
.L_36:
        /*002c*/ 	.word	0x00000000
        /*0030*/ 	.short	0x0000
        /*0032*/ 	.short	0x0000
        /*0034*/ 	.byte	0x00, 0xf5, 0x21, 0x00


	//----- nvinfo : EIATTR_SPARSE_MMA_MASK
	.align		4
.L_37:
        /*0038*/ 	.byte	0x03, 0x50
        /*003a*/ 	.short	0x0000


	//----- nvinfo : EIATTR_MAXREG_COUNT
	.align		4
        /*003c*/ 	.byte	0x03, 0x1b
        /*003e*/ 	.short	0x00ff


	//----- nvinfo : EIATTR_MERCURY_ISA_VERSION
	.align		4
        /*0040*/ 	.byte	0x03, 0x5f
        /*0042*/ 	.short	0x0101


	//----- nvinfo : EIATTR_VRC_CTA_INIT_COUNT
	.align		4
        /*0044*/ 	.byte	0x02, 0x4a
	.zero		1
	.zero		1


	//----- nvinfo : EIATTR_EXIT_INSTR_OFFSETS
	.align		4
        /*0048*/ 	.byte	0x04, 0x1c
        /*004a*/ 	.short	(.L_39 - .L_38)


	//   ....[0]....
.L_38:
        /*004c*/ 	.word	0x000000e0


	//   ....[1]....
        /*0050*/ 	.word	0x000015d0


	//----- nvinfo : EIATTR_CRS_STACK_SIZE
	.align		4
.L_39:
        /*0054*/ 	.byte	0x04, 0x1e
        /*0056*/ 	.short	(.L_41 - .L_40)
.L_40:
        /*0058*/ 	.word	0x00000000


	//----- nvinfo : EIATTR_CBANK_PARAM_SIZE
	.align		4
.L_41:
        /*005c*/ 	.byte	0x03, 0x19
        /*005e*/ 	.short	0x0018


	//----- nvinfo : EIATTR_PARAM_CBANK
	.align		4
        /*0060*/ 	.byte	0x04, 0x0a
        /*0062*/ 	.short	(.L_43 - .L_42)
	.align		4
.L_42:
        /*0064*/ 	.word	index@(.nv.constant0._Z18mat_mult_gpu_naivePiS_S_)
        /*0068*/ 	.short	0x0380
        /*006a*/ 	.short	0x0018


	//----- nvinfo : EIATTR_SW_WAR
	.align		4
.L_43:
        /*006c*/ 	.byte	0x04, 0x36
        /*006e*/ 	.short	(.L_45 - .L_44)
.L_44:
        /*0070*/ 	.word	0x00000008
.L_45:


//--------------------- .nv.callgraph             --------------------------
	.section	.nv.callgraph,"",@"SHT_CUDA_CALLGRAPH"
	.align	4
	.sectionentsize	8
	.align		4
        /*0000*/ 	.word	0x00000000
	.align		4
        /*0004*/ 	.word	0xffffffff
	.align		4
        /*0008*/ 	.word	0x00000000
	.align		4
        /*000c*/ 	.word	0xfffffffe
	.align		4
        /*0010*/ 	.word	0x00000000
	.align		4
        /*0014*/ 	.word	0xfffffffd
	.align		4
        /*0018*/ 	.word	0x00000000
	.align		4
        /*001c*/ 	.word	0xfffffffc


//--------------------- .text._Z12mat_mult_gpuPfS_S_ --------------------------
	.section	.text._Z12mat_mult_gpuPfS_S_,"ax",@progbits
	.align	128
        .global         _Z12mat_mult_gpuPfS_S_
        .type           _Z12mat_mult_gpuPfS_S_,@function
        .size           _Z12mat_mult_gpuPfS_S_,(.L_x_23 - _Z12mat_mult_gpuPfS_S_)
        .other          _Z12mat_mult_gpuPfS_S_,@"STO_CUDA_ENTRY STV_DEFAULT"
_Z12mat_mult_gpuPfS_S_:
.text._Z12mat_mult_gpuPfS_S_:
[----:B------:R-:W-:Y:S01]  /*0000*/  LDC R1, c[0x0][0x37c] ;  /* 0x0000df00ff017b82 */ /* 0x000fe20000000800 */
[----:B------:R-:W0:Y:S02]  /*0010*/  S2R R23, SR_CTAID.X ;  /* 0x0000000000177919 */ /* 0x000e240000002500 */
[----:B0-----:R-:W-:-:S04]  /*0020*/  LEA R23, R23, R23, 0x3 ;  /* 0x0000001717177211 */ /* 0x001fc800078e18ff */
[----:B------:R-:W-:-:S13]  /*0030*/  ISETP.GT.AND P0, PT, R23, 0xfff, PT ;  /* 0x00000fff1700780c */ /* 0x000fda0003f04270 */
[----:B------:R-:W-:Y:S05]  /*0040*/  @P0 EXIT ;  /* 0x000000000000094d */ /* 0x000fea0003800000 */
[----:B------:R-:W0:Y:S01]  /*0050*/  S2R R0, SR_TID.X ;  /* 0x0000000000007919 */ /* 0x000e220000002100 */
[----:B------:R-:W1:Y:S01]  /*0060*/  S2UR UR5, SR_CgaCtaId ;  /* 0x00000000000579c3 */ /* 0x000e620000008800 */
[----:B------:R-:W-:Y:S01]  /*0070*/  UMOV UR4, 0x400 ;  /* 0x0000040000047882 */ /* 0x000fe20000000000 */
[----:B------:R-:W2:Y:S06]  /*0080*/  LDCU.64 UR6, c[0x0][0x358] ;  /* 0x00006b00ff0677ac */ /* 0x000eac0008000a00 */
[----:B------:R-:W3:Y:S01]  /*0090*/  LDC.64 R24, c[0x0][0x380] ;  /* 0x0000e000ff187b82 */ /* 0x000ee20000000a00 */
[----:B-1----:R-:W-:Y:S01]  /*00a0*/  ULEA UR4, UR5, UR4, 0x18 ;  /* 0x0000000405047291 */ /* 0x002fe2000f8ec0ff */
[C---:B0-----:R-:W-:Y:S01]  /*00b0*/  IADD3 R20, PT, PT, -R0.reuse, 0x61ff, RZ ;  /* 0x000061ff00147810 */ /* 0x041fe20007ffe1ff */
[----:B---3--:R-:W-:-:S04]  /*00c0*/  IMAD.WIDE.U32 R24, R0, 0x4, R24 ;  /* 0x0000000400187825 */ /* 0x008fc800078e0018 */
[----:B------:R-:W-:Y:S02]  /*00d0*/  LEA R21, R0, UR4, 0x2 ;  /* 0x0000000400157c11 */ /* 0x000fe4000f8e10ff */
[C---:B------:R-:W-:Y:S02]  /*00e0*/  LOP3.LUT R2, R20.reuse, 0x1c00, RZ, 0xc0, !PT ;  /* 0x00001c0014027812 */ /* 0x040fe400078ec0ff */
[----:B------:R-:W-:Y:S02]  /*00f0*/  LOP3.LUT R20, R20, 0x3c00, RZ, 0xc0, !PT ;  /* 0x00003c0014147812 */ /* 0x000fe400078ec0ff */
[----:B------:R-:W-:Y:S02]  /*0100*/  ISETP.NE.AND P0, PT, R2, 0x1c00, PT ;  /* 0x00001c000200780c */ /* 0x000fe40003f05270 */
[----:B------:R-:W-:-:S04]  /*0110*/  VIMNMX R2, PT, PT, R23, 0xff7, PT ;  /* 0x00000ff717027848 */ /* 0x000fc80003fe0100 */
[----:B--2---:R-:W-:-:S07]  /*0120*/  VIADDMNMX R2, R2, 0x8, R23, !PT ;  /* 0x0000000802027846 */ /* 0x004fce0007800117 */
.L_x_7:
[----:B01----:R-:W0:Y:S01]  /*0130*/  LDC.64 R4, c[0x0][0x388] ;  /* 0x0000e200ff047b82 */ /* 0x003e220000000a00 */
[----:B------:R-:W-:Y:S01]  /*0140*/  IMAD R7, R23, 0x6200, R0 ;  /* 0x0000620017077824 */ /* 0x000fe200078e0200 */
[----:B------:R-:W2:Y:S04]  /*0150*/  LDG.E R10, desc[UR6][R24.64] ;  /* 0x00000006180a7981 */ /* 0x000ea8000c1e1900 */
[----:B------:R-:W3:Y:S04]  /*0160*/  LDG.E R26, desc[UR6][R24.64+0x1000] ;  /* 0x00100006181a7981 */ /* 0x000ee8000c1e1900 */
[----:B------:R-:W4:Y:S04]  /*0170*/  LDG.E R15, desc[UR6][R24.64+0x2000] ;  /* 0x00200006180f7981 */ /* 0x000f28000c1e1900 */
[----:B------:R-:W5:Y:S04]  /*0180*/  LDG.E R19, desc[UR6][R24.64+0x3000] ;  /* 0x0030000618137981 */ /* 0x000f68000c1e1900 */
[----:B------:R-:W5:Y:S04]  /*0190*/  LDG.E R17, desc[UR6][R24.64+0x4000] ;  /* 0x0040000618117981 */ /* 0x000f68000c1e1900 */
[----:B------:R-:W5:Y:S01]  /*01a0*/  LDG.E R13, desc[UR6][R24.64+0x5000] ;  /* 0x00500006180d7981 */ /* 0x000f62000c1e1900 */
[----:B0-----:R-:W-:-:S03]  /*01b0*/  IMAD.WIDE R6, R7, 0x4, R4 ;  /* 0x0000000407067825 */ /* 0x001fc600078e0204 */
[----:B------:R-:W5:Y:S04]  /*01c0*/  LDG.E R8, desc[UR6][R24.64+0x6000] ;  /* 0x0060000618087981 */ /* 0x000f68000c1e1900 */
[----:B------:R-:W2:Y:S04]  /*01d0*/  LDG.E R3, desc[UR6][R6.64] ;  /* 0x0000000606037981 */ /* 0x000ea8000c1e1900 */
[----:B------:R-:W3:Y:S04]  /*01e0*/  LDG.E R12, desc[UR6][R6.64+0x1000] ;  /* 0x00100006060c7981 */ /* 0x000ee8000c1e1900 */
[----:B------:R-:W4:Y:S04]  /*01f0*/  LDG.E R16, desc[UR6][R6.64+0x2000] ;  /* 0x0020000606107981 */ /* 0x000f28000c1e1900 */
[----:B------:R-:W5:Y:S04]  /*0200*/  LDG.E R22, desc[UR6][R6.64+0x3000] ;  /* 0x0030000606167981 */ /* 0x000f68000c1e1900 */
[----:B------:R-:W5:Y:S04]  /*0210*/  LDG.E R18, desc[UR6][R6.64+0x4000] ;  /* 0x0040000606127981 */ /* 0x000f68000c1e1900 */
[----:B------:R-:W5:Y:S04]  /*0220*/  LDG.E R14, desc[UR6][R6.64+0x5000] ;  /* 0x00500006060e7981 */ /* 0x000f68000c1e1900 */
[----:B------:R-:W5:Y:S01]  /*0230*/  LDG.E R9, desc[UR6][R6.64+0x6000] ;  /* 0x0060000606097981 */ /* 0x000f62000c1e1900 */
[----:B--2---:R-:W-:-:S03]  /*0240*/  FFMA R11, R3, R10, RZ ;  /* 0x0000000a030b7223 */ /* 0x004fc600000000ff */
[----:B------:R-:W2:Y:S04]  /*0250*/  LDG.E R3, desc[UR6][R24.64+0x7000] ;  /* 0x0070000618037981 */ /* 0x000ea8000c1e1900 */
[----:B------:R-:W2:Y:S01]  /*0260*/  LDG.E R10, desc[UR6][R6.64+0x7000] ;  /* 0x00700006060a7981 */ /* 0x000ea2000c1e1900 */
[----:B---3--:R-:W-:-:S03]  /*0270*/  FFMA R27, R12, R26, R11 ;  /* 0x0000001a0c1b7223 */ /* 0x008fc6000000000b */
[----:B------:R-:W3:Y:S04]  /*0280*/  LDG.E R11, desc[UR6][R24.64+0x8000] ;  /* 0x00800006180b7981 */ /* 0x000ee8000c1e1900 */
[----:B------:R-:W3:Y:S01]  /*0290*/  LDG.E R12, desc[UR6][R6.64+0x8000] ;  /* 0x00800006060c7981 */ /* 0x000ee2000c1e1900 */
[----:B----4-:R-:W-:-:S03]  /*02a0*/  FFMA R15, R16, R15, R27 ;  /* 0x0000000f100f7223 */ /* 0x010fc6000000001b */
[----:B------:R-:W4:Y:S01]  /*02b0*/  LDG.E R16, desc[UR6][R6.64+0x9000] ;  /* 0x0090000606107981 */ /* 0x000f22000c1e1900 */
[----:B-----5:R-:W-:-:S03]  /*02c0*/  FFMA R19, R22, R19, R15 ;  /* 0x0000001316137223 */ /* 0x020fc6000000000f */
[----:B------:R-:W4:Y:S01]  /*02d0*/  LDG.E R15, desc[UR6][R24.64+0x9000] ;  /* 0x00900006180f7981 */ /* 0x000f22000c1e1900 */
[----:B------:R-:W-:-:S03]  /*02e0*/  FFMA R19, R18, R17, R19 ;  /* 0x0000001112137223 */ /* 0x000fc60000000013 */
[----:B------:R-:W5:Y:S01]  /*02f0*/  LDG.E R18, desc[UR6][R24.64+0xa000] ;  /* 0x00a0000618127981 */ /* 0x000f62000c1e1900 */
[----:B------:R-:W-:-:S03]  /*0300*/  FFMA R22, R14, R13, R19 ;  /* 0x0000000d0e167223 */ /* 0x000fc60000000013 */
[----:B------:R-:W5:Y:S01]  /*0310*/  LDG.E R17, desc[UR6][R6.64+0xa000] ;  /* 0x00a0000606117981 */ /* 0x000f62000c1e1900 */
[----:B------:R-:W-:-:S03]  /*0320*/  FFMA R19, R9, R8, R22 ;  /* 0x0000000809137223 */ /* 0x000fc60000000016 */
[----:B------:R-:W5:Y:S04]  /*0330*/  LDG.E R14, desc[UR6][R24.64+0xb000] ;  /* 0x00b00006180e7981 */ /* 0x000f68000c1e1900 */
[----:B------:R-:W5:Y:S04]  /*0340*/  LDG.E R13, desc[UR6][R6.64+0xb000] ;  /* 0x00b00006060d7981 */ /* 0x000f68000c1e1900 */
[----:B------:R-:W5:Y:S04]  /*0350*/  LDG.E R8, desc[UR6][R24.64+0xc000] ;  /* 0x00c0000618087981 */ /* 0x000f68000c1e1900 */
[----:B------:R-:W5:Y:S04]  /*0360*/  LDG.E R9, desc[UR6][R6.64+0xc000] ;  /* 0x00c0000606097981 */ /* 0x000f68000c1e1900 */
[----:B------:R-:W5:Y:S01]  /*0370*/  LDG.E R22, desc[UR6][R24.64+0xe000] ;  /* 0x00e0000618167981 */ /* 0x000f62000c1e1900 */
[----:B--2---:R-:W-:-:S03]  /*0380*/  FFMA R19, R10, R3, R19 ;  /* 0x000000030a137223 */ /* 0x004fc60000000013 */
[----:B------:R-:W2:Y:S04]  /*0390*/  LDG.E R10, desc[UR6][R24.64+0xd000] ;  /* 0x00d00006180a7981 */ /* 0x000ea8000c1e1900 */
[----:B------:R-:W2:Y:S01]  /*03a0*/  LDG.E R3, desc[UR6][R6.64+0xd000] ;  /* 0x00d0000606037981 */ /* 0x000ea2000c1e1900 */
[----:B---3--:R-:W-:-:S03]  /*03b0*/  FFMA R27, R12, R11, R19 ;  /* 0x0000000b0c1b7223 */ /* 0x008fc60000000013 */
[----:B------:R-:W3:Y:S04]  /*03c0*/  LDG.E R19, desc[UR6][R6.64+0xe000] ;  /* 0x00e0000606137981 */ /* 0x000ee8000c1e1900 */
[----:B------:R-:W3:Y:S04]  /*03d0*/  LDG.E R11, desc[UR6][R24.64+0xf000] ;  /* 0x00f00006180b7981 */ /* 0x000ee8000c1e1900 */
[----:B------:R-:W3:Y:S01]  /*03e0*/  LDG.E R12, desc[UR6][R6.64+0xf000] ;  /* 0x00f00006060c7981 */ /* 0x000ee2000c1e1900 */
[----:B----4-:R-:W-:-:S04]  /*03f0*/  FFMA R16, R16, R15, R27 ;  /* 0x0000000f10107223 */ /* 0x010fc8000000001b */
[----:B-----5:R-:W-:Y:S01]  /*0400*/  FFMA R16, R17, R18, R16 ;  /* 0x0000001211107223 */ /* 0x020fe20000000010 */
[----:B------:R-:W-:-:S03]  /*0410*/  ISETP.GE.U32.AND P1, PT, R20, 0x1c00, PT ;  /* 0x00001c001400780c */ /* 0x000fc60003f26070 */
[----:B------:R-:W-:-:S04]  /*0420*/  FFMA R14, R13, R14, R16 ;  /* 0x0000000e0d0e7223 */ /* 0x000fc80000000010 */
[----:B------:R-:W-:Y:S01]  /*0430*/  FFMA R8, R9, R8, R14 ;  /* 0x0000000809087223 */ /* 0x000fe2000000000e */
[----:B------:R-:W-:Y:S03]  /*0440*/  BSSY.RECONVERGENT B0, `(.L_x_0) ;  /* 0x000001f000007945 */ /* 0x000fe60003800200 */
[----:B--2---:R-:W-:-:S04]  /*0450*/  FFMA R8, R3, R10, R8 ;  /* 0x0000000a03087223 */ /* 0x004fc80000000008 */
[----:B---3--:R-:W-:Y:S01]  /*0460*/  FFMA R19, R19, R22, R8 ;  /* 0x0000001613137223 */ /* 0x008fe20000000008 */
[----:B------:R-:W-:-:S03]  /*0470*/  LOP3.LUT R8, R0, 0x4000, RZ, 0xfc, !PT ;  /* 0x0000400000087812 */ /* 0x000fc600078efcff */
[----:B------:R-:W-:Y:S01]  /*0480*/  FFMA R3, R12, R11, R19 ;  /* 0x0000000b0c037223 */ /* 0x000fe20000000013 */
[----:B------:R-:W-:Y:S06]  /*0490*/  @!P1 BRA `(.L_x_1) ;  /* 0x0000000000649947 */ /* 0x000fec0003800000 */
[----:B------:R-:W2:Y:S04]  /*04a0*/  LDG.E R22, desc[UR6][R6.64+0x10000] ;  /* 0x0100000606167981 */ /* 0x000ea8000c1e1900 */
[----:B------:R-:W2:Y:S04]  /*04b0*/  LDG.E R26, desc[UR6][R24.64+0x10000] ;  /* 0x01000006181a7981 */ /* 0x000ea8000c1e1900 */
[----:B------:R-:W3:Y:S04]  /*04c0*/  LDG.E R27, desc[UR6][R6.64+0x11000] ;  /* 0x01100006061b7981 */ /* 0x000ee8000c1e1900 */
[----:B------:R-:W3:Y:S04]  /*04d0*/  LDG.E R28, desc[UR6][R24.64+0x11000] ;  /* 0x01100006181c7981 */ /* 0x000ee8000c1e1900 */
[----:B------:R-:W4:Y:S04]  /*04e0*/  LDG.E R16, desc[UR6][R6.64+0x12000] ;  /* 0x0120000606107981 */ /* 0x000f28000c1e1900 */
[----:B------:R-:W4:Y:S04]  /*04f0*/  LDG.E R17, desc[UR6][R24.64+0x12000] ;  /* 0x0120000618117981 */ /* 0x000f28000c1e1900 */
[----:B------:R-:W5:Y:S04]  /*0500*/  LDG.E R14, desc[UR6][R6.64+0x13000] ;  /* 0x01300006060e7981 */ /* 0x000f68000c1e1900 */
        /* <DEDUP_REMOVED lines=8> */
[----:B------:R-:W5:Y:S01]  /*0590*/  LDG.E R18, desc[UR6][R24.64+0x17000] ;  /* 0x0170000618127981 */ /* 0x000f62000c1e1900 */
[----:B--2---:R-:W-:-:S04]  /*05a0*/  FFMA R22, R22, R26, R3 ;  /* 0x0000001a16167223 */ /* 0x004fc80000000003 */
[----:B---3--:R-:W-:-:S04]  /*05b0*/  FFMA R27, R27, R28, R22 ;  /* 0x0000001c1b1b7223 */ /* 0x008fc80000000016 */
[----:B----4-:R-:W-:-:S04]  /*05c0*/  FFMA R17, R16, R17, R27 ;  /* 0x0000001110117223 */ /* 0x010fc8000000001b */
[----:B-----5:R-:W-:-:S04]  /*05d0*/  FFMA R15, R14, R15, R17 ;  /* 0x0000000f0e0f7223 */ /* 0x020fc80000000011 */
[----:B------:R-:W-:-:S04]  /*05e0*/  FFMA R13, R12, R13, R15 ;  /* 0x0000000d0c0d7223 */ /* 0x000fc8000000000f */
[----:B------:R-:W-:-:S04]  /*05f0*/  FFMA R11, R10, R11, R13 ;  /* 0x0000000b0a0b7223 */ /* 0x000fc8000000000d */
[----:B------:R-:W-:Y:S01]  /*0600*/  FFMA R10, R8, R9, R11 ;  /* 0x00000009080a7223 */ /* 0x000fe2000000000b */
[----:B------:R-:W-:-:S03]  /*0610*/  LOP3.LUT R8, R0, 0x6000, RZ, 0xfc, !PT ;  /* 0x0000600000087812 */ /* 0x000fc600078efcff */
[----:B------:R-:W-:-:S07]  /*0620*/  FFMA R3, R19, R18, R10 ;  /* 0x0000001213037223 */ /* 0x000fce000000000a */
.L_x_1:
[----:B------:R-:W-:Y:S05]  /*0630*/  BSYNC.RECONVERGENT B0 ;  /* 0x0000000000007941 */ /* 0x000fea0003800200 */
.L_x_0:
[----:B------:R-:W-:Y:S04]  /*0640*/  BSSY.RECONVERGENT B0, `(.L_x_2) ;  /* 0x0000009000007945 */ /* 0x000fe80003800200 */
[----:B------:R-:W-:Y:S05]  /*0650*/  @!P0 BRA `(.L_x_3) ;  /* 0x00000000001c8947 */ /* 0x000fea0003800000 */
[----:B------:R-:W0:Y:S01]  /*0660*/  LDC.64 R6, c[0x0][0x380] ;  /* 0x0000e000ff067b82 */ /* 0x000e220000000a00 */
[----:B------:R-:W-:-:S04]  /*0670*/  IMAD R9, R23, 0x6200, R8 ;  /* 0x0000620017097824 */ /* 0x000fc800078e0208 */
[----:B------:R-:W-:-:S06]  /*0680*/  IMAD.WIDE R4, R9, 0x4, R4 ;  /* 0x0000000409047825 */ /* 0x000fcc00078e0204 */
[----:B------:R-:W2:Y:S01]  /*0690*/  LDG.E R4, desc[UR6][R4.64] ;  /* 0x0000000604047981 */ /* 0x000ea2000c1e1900 */
[----:B0-----:R-:W-:-:S06]  /*06a0*/  IMAD.WIDE.U32 R6, R8, 0x4, R6 ;  /* 0x0000000408067825 */ /* 0x001fcc00078e0006 */
[----:B------:R-:W2:Y:S02]  /*06b0*/  LDG.E R6, desc[UR6][R6.64] ;  /* 0x0000000606067981 */ /* 0x000ea4000c1e1900 */
[----:B--2---:R-:W-:-:S07]  /*06c0*/  FFMA R3, R4, R6, R3 ;  /* 0x0000000604037223 */ /* 0x004fce0000000003 */
.L_x_3:
[----:B------:R-:W-:Y:S05]  /*06d0*/  BSYNC.RECONVERGENT B0 ;  /* 0x0000000000007941 */ /* 0x000fea0003800200 */
.L_x_2:
[----:B------:R-:W0:Y:S01]  /*06e0*/  F2I.TRUNC.NTZ R4, R3 ;  /* 0x0000000300047305 */ /* 0x000e22000020f100 */
[----:B------:R-:W-:Y:S01]  /*06f0*/  ISETP.NE.AND P1, PT, R0, RZ, PT ;  /* 0x000000ff0000720c */ /* 0x000fe20003f25270 */
[----:B------:R-:W-:Y:S01]  /*0700*/  BSSY.RECONVERGENT B0, `(.L_x_4) ;  /* 0x0000054000007945 */ /* 0x000fe20003800200 */
[----:B0-----:R0:W-:Y:S01]  /*0710*/  STS [R21], R4 ;  /* 0x0000000415007388 */ /* 0x0011e20000000800 */
[----:B------:R-:W-:Y:S10]  /*0720*/  BAR.SYNC.DEFER_BLOCKING 0x0 ;  /* 0x0000000000007b1d */ /* 0x000ff40000010000 */
[----:B------:R-:W-:Y:S05]  /*0730*/  @P1 BRA `(.L_x_5) ;  /* 0x0000000400401947 */ /* 0x000fea0003800000 */
[----:B------:R-:W-:Y:S01]  /*0740*/  HFMA2 R13, -RZ, RZ, 0, 0 ;  /* 0x00000000ff0d7431 */ /* 0x000fe200000001ff */
[----:B------:R-:W-:-:S07]  /*0750*/  MOV R3, 0x40 ;  /* 0x0000004000037802 */ /* 0x000fce0000000f00 */
.L_x_6:
[----:B0-----:R-:W0:Y:S04]  /*0760*/  LDS.128 R4, [R3+UR4+-0x40] ;  /* 0xffffc00403047984 */ /* 0x001e280008000c00 */
[----:B------:R-:W1:Y:S04]  /*0770*/  LDS.128 R16, [R3+UR4+-0x30] ;  /* 0xffffd00403107984 */ /* 0x000e680008000c00 */
[----:B------:R-:W2:Y:S01]  /*0780*/  LDS.128 R8, [R3+UR4+-0x20] ;  /* 0xffffe00403087984 */ /* 0x000ea20008000c00 */
[----:B0-----:R-:W-:Y:S02]  /*0790*/  I2FP.F32.S32 R4, R4 ;  /* 0x0000000400047245 */ /* 0x001fe40000201400 */
[----:B------:R-:W-:-:S02]  /*07a0*/  I2FP.F32.S32 R5, R5 ;  /* 0x0000000500057245 */ /* 0x000fc40000201400 */
[----:B------:R-:W-:Y:S01]  /*07b0*/  I2FP.F32.S32 R27, R6 ;  /* 0x00000006001b7245 */ /* 0x000fe20000201400 */
[----:B------:R-:W-:Y:S01]  /*07c0*/  FADD R4, R4, R13 ;  /* 0x0000000d04047221 */ /* 0x000fe20000000000 */
[----:B------:R-:W-:Y:S01]  /*07d0*/  I2FP.F32.S32 R7, R7 ;  /* 0x0000000700077245 */ /* 0x000fe20000201400 */
[----:B------:R-:W0:Y:S01]  /*07e0*/  LDS.128 R12, [R3+UR4+-0x10] ;  /* 0xfffff004030c7984 */ /* 0x000e220008000c00 */
[----:B-1----:R-:W-:Y:S01]  /*07f0*/  I2FP.F32.S32 R17, R17 ;  /* 0x0000001100117245 */ /* 0x002fe20000201400 */
[----:B------:R-:W-:Y:S01]  /*0800*/  FADD R4, R4, R5 ;  /* 0x0000000504047221 */ /* 0x000fe20000000000 */
[----:B------:R-:W-:Y:S02]  /*0810*/  I2FP.F32.S32 R5, R16 ;  /* 0x0000001000057245 */ /* 0x000fe40000201400 */
[----:B------:R-:W-:Y:S01]  /*0820*/  I2FP.F32.S32 R19, R19 ;  /* 0x0000001300137245 */ /* 0x000fe20000201400 */
[----:B------:R-:W-:Y:S01]  /*0830*/  FADD R4, R4, R27 ;  /* 0x0000001b04047221 */ /* 0x000fe20000000000 */
[----:B------:R-:W-:-:S02]  /*0840*/  I2FP.F32.S32 R27, R18 ;  /* 0x00000012001b7245 */ /* 0x000fc40000201400 */
[----:B--2---:R-:W-:Y:S01]  /*0850*/  I2FP.F32.S32 R9, R9 ;  /* 0x0000000900097245 */ /* 0x004fe20000201400 */
[----:B------:R-:W-:Y:S01]  /*0860*/  FADD R4, R4, R7 ;  /* 0x0000000704047221 */ /* 0x000fe20000000000 */
[----:B------:R-:W-:-:S03]  /*0870*/  I2FP.F32.S32 R11, R11 ;  /* 0x0000000b000b7245 */ /* 0x000fc60000201400 */
[----:B------:R-:W-:Y:S02]  /*0880*/  FADD R16, R4, R5 ;  /* 0x0000000504107221 */ /* 0x000fe40000000000 */
[----:B------:R-:W1:Y:S02]  /*0890*/  LDS.128 R4, [R3+UR4] ;  /* 0x0000000403047984 */ /* 0x000e640008000c00 */
[----:B------:R-:W-:Y:S01]  /*08a0*/  FADD R16, R16, R17 ;  /* 0x0000001110107221 */ /* 0x000fe20000000000 */
[----:B------:R-:W-:-:S03]  /*08b0*/  I2FP.F32.S32 R17, R8 ;  /* 0x0000000800117245 */ /* 0x000fc60000201400 */
[----:B------:R-:W-:Y:S01]  /*08c0*/  FADD R16, R16, R27 ;  /* 0x0000001b10107221 */ /* 0x000fe20000000000 */
[----:B------:R-:W-:-:S03]  /*08d0*/  I2FP.F32.S32 R27, R10 ;  /* 0x0000000a001b7245 */ /* 0x000fc60000201400 */
[----:B------:R-:W-:-:S04]  /*08e0*/  FADD R16, R16, R19 ;  /* 0x0000001310107221 */ /* 0x000fc80000000000 */
[----:B------:R-:W-:Y:S02]  /*08f0*/  FADD R8, R16, R17 ;  /* 0x0000001110087221 */ /* 0x000fe40000000000 */
[----:B------:R-:W2:Y:S02]  /*0900*/  LDS.128 R16, [R3+UR4+0x10] ;  /* 0x0000100403107984 */ /* 0x000ea40008000c00 */
[----:B------:R-:W-:-:S04]  /*0910*/  FADD R8, R8, R9 ;  /* 0x0000000908087221 */ /* 0x000fc80000000000 */
[----:B------:R-:W-:Y:S01]  /*0920*/  FADD R8, R8, R27 ;  /* 0x0000001b08087221 */ /* 0x000fe20000000000 */
[----:B0-----:R-:W-:-:S03]  /*0930*/  I2FP.F32.S32 R9, R12 ;  /* 0x0000000c00097245 */ /* 0x001fc60000201400 */
[----:B------:R-:W-:Y:S01]  /*0940*/  FADD R8, R8, R11 ;  /* 0x0000000b08087221 */ /* 0x000fe20000000000 */
[----:B------:R-:W-:Y:S02]  /*0950*/  I2FP.F32.S32 R13, R13 ;  /* 0x0000000d000d7245 */ /* 0x000fe40000201400 */
[----:B------:R-:W-:Y:S01]  /*0960*/  I2FP.F32.S32 R27, R14 ;  /* 0x0000000e001b7245 */ /* 0x000fe20000201400 */
[----:B------:R-:W-:Y:S01]  /*0970*/  FADD R12, R8, R9 ;  /* 0x00000009080c7221 */ /* 0x000fe20000000000 */
[----:B------:R-:W-:Y:S01]  /*0980*/  I2FP.F32.S32 R15, R15 ;  /* 0x0000000f000f7245 */ /* 0x000fe20000201400 */
[----:B------:R-:W0:Y:S02]  /*0990*/  LDS.128 R8, [R3+UR4+0x20] ;  /* 0x0000200403087984 */ /* 0x000e240008000c00 */
[----:B------:R-:W-:-:S04]  /*09a0*/  FADD R12, R12, R13 ;  /* 0x0000000d0c0c7221 */ /* 0x000fc80000000000 */
[----:B------:R-:W-:Y:S01]  /*09b0*/  FADD R12, R12, R27 ;  /* 0x0000001b0c0c7221 */ /* 0x000fe20000000000 */
[----:B-1----:R-:W-:-:S03]  /*09c0*/  I2FP.F32.S32 R13, R4 ;  /* 0x00000004000d7245 */ /* 0x002fc60000201400 */
[----:B------:R-:W-:Y:S01]  /*09d0*/  FADD R12, R12, R15 ;  /* 0x0000000f0c0c7221 */ /* 0x000fe20000000000 */
[----:B------:R-:W-:Y:S02]  /*09e0*/  I2FP.F32.S32 R5, R5 ;  /* 0x0000000500057245 */ /* 0x000fe40000201400 */
[----:B------:R-:W-:Y:S01]  /*09f0*/  I2FP.F32.S32 R27, R6 ;  /* 0x00000006001b7245 */ /* 0x000fe20000201400 */
[----:B------:R-:W-:Y:S01]  /*0a00*/  FADD R4, R12, R13 ;  /* 0x0000000d0c047221 */ /* 0x000fe20000000000 */
[----:B------:R-:W-:Y:S01]  /*0a10*/  I2FP.F32.S32 R7, R7 ;  /* 0x0000000700077245 */ /* 0x000fe20000201400 */
[----:B------:R1:W3:Y:S02]  /*0a20*/  LDS.128 R12, [R3+UR4+0x30] ;  /* 0x00003004030c7984 */ /* 0x0002e40008000c00 */
[----:B------:R-:W-:-:S04]  /*0a30*/  FADD R4, R4, R5 ;  /* 0x0000000504047221 */ /* 0x000fc80000000000 */
[----:B------:R-:W-:Y:S01]  /*0a40*/  FADD R4, R4, R27 ;  /* 0x0000001b04047221 */ /* 0x000fe20000000000 */
[----:B--2---:R-:W-:-:S03]  /*0a50*/  I2FP.F32.S32 R5, R16 ;  /* 0x0000001000057245 */ /* 0x004fc60000201400 */
[----:B------:R-:W-:Y:S01]  /*0a60*/  FADD R4, R4, R7 ;  /* 0x0000000704047221 */ /* 0x000fe20000000000 */
[----:B------:R-:W-:Y:S02]  /*0a70*/  I2FP.F32.S32 R17, R17 ;  /* 0x0000001100117245 */ /* 0x000fe40000201400 */
[----:B------:R-:W-:Y:S01]  /*0a80*/  I2FP.F32.S32 R19, R19 ;  /* 0x0000001300137245 */ /* 0x000fe20000201400 */
[----:B------:R-:W-:Y:S01]  /*0a90*/  FADD R4, R4, R5 ;  /* 0x0000000504047221 */ /* 0x000fe20000000000 */
[----:B------:R-:W-:Y:S02]  /*0aa0*/  I2FP.F32.S32 R5, R18 ;  /* 0x0000001200057245 */ /* 0x000fe40000201400 */
[----:B-1----:R-:W-:Y:S01]  /*0ab0*/  IADD3 R3, PT, PT, R3, 0x80, RZ ;  /* 0x0000008003037810 */ /* 0x002fe20007ffe0ff */
[----:B------:R-:W-:-:S03]  /*0ac0*/  FADD R4, R4, R17 ;  /* 0x0000001104047221 */ /* 0x000fc60000000000 */
[----:B------:R-:W-:Y:S01]  /*0ad0*/  ISETP.NE.AND P1, PT, R3, 0x1040, PT ;  /* 0x000010400300780c */ /* 0x000fe20003f25270 */
[----:B------:R-:W-:Y:S01]  /*0ae0*/  FADD R4, R4, R5 ;  /* 0x0000000504047221 */ /* 0x000fe20000000000 */
[----:B0-----:R-:W-:-:S03]  /*0af0*/  I2FP.F32.S32 R5, R8 ;  /* 0x0000000800057245 */ /* 0x001fc60000201400 */
[----:B------:R-:W-:Y:S01]  /*0b00*/  FADD R4, R4, R19 ;  /* 0x0000001304047221 */ /* 0x000fe20000000000 */
[----:B------:R-:W-:Y:S02]  /*0b10*/  I2FP.F32.S32 R9, R9 ;  /* 0x0000000900097245 */ /* 0x000fe40000201400 */
[----:B------:R-:W-:Y:S01]  /*0b20*/  I2FP.F32.S32 R11, R11 ;  /* 0x0000000b000b7245 */ /* 0x000fe20000201400 */
[----:B------:R-:W-:Y:S01]  /*0b30*/  FADD R4, R4, R5 ;  /* 0x0000000504047221 */ /* 0x000fe20000000000 */
[----:B------:R-:W-:-:S03]  /*0b40*/  I2FP.F32.S32 R5, R10 ;  /* 0x0000000a00057245 */ /* 0x000fc60000201400 */
[----:B------:R-:W-:-:S04]  /*0b50*/  FADD R4, R4, R9 ;  /* 0x0000000904047221 */ /* 0x000fc80000000000 */
[----:B------:R-:W-:Y:S01]  /*0b60*/  FADD R4, R4, R5 ;  /* 0x0000000504047221 */ /* 0x000fe20000000000 */
[----:B---3--:R-:W-:-:S03]  /*0b70*/  I2FP.F32.S32 R5, R12 ;  /* 0x0000000c00057245 */ /* 0x008fc60000201400 */
[----:B------:R-:W-:Y:S01]  /*0b80*/  FADD R4, R4, R11 ;  /* 0x0000000b04047221 */ /* 0x000fe20000000000 */
[----:B------:R-:W-:Y:S02]  /*0b90*/  I2FP.F32.S32 R13, R13 ;  /* 0x0000000d000d7245 */ /* 0x000fe40000201400 */
[----:B------:R-:W-:Y:S01]  /*0ba0*/  I2FP.F32.S32 R15, R15 ;  /* 0x0000000f000f7245 */ /* 0x000fe20000201400 */
[----:B------:R-:W-:Y:S01]  /*0bb0*/  FADD R4, R4, R5 ;  /* 0x0000000504047221 */ /* 0x000fe20000000000 */
[----:B------:R-:W-:-:S03]  /*0bc0*/  I2FP.F32.S32 R5, R14 ;  /* 0x0000000e00057245 */ /* 0x000fc60000201400 */
[----:B------:R-:W-:-:S04]  /*0bd0*/  FADD R4, R4, R13 ;  /* 0x0000000d04047221 */ /* 0x000fc80000000000 */
[----:B------:R-:W-:-:S04]  /*0be0*/  FADD R4, R4, R5 ;  /* 0x0000000504047221 */ /* 0x000fc80000000000 */
[----:B------:R-:W-:Y:S01]  /*0bf0*/  FADD R13, R4, R15 ;  /* 0x0000000f040d7221 */ /* 0x000fe20000000000 */
[----:B------:R-:W-:Y:S06]  /*0c00*/  @P1 BRA `(.L_x_6) ;  /* 0xfffffff800d41947 */ /* 0x000fec000383ffff */
[----:B------:R-:W0:Y:S02]  /*0c10*/  LDC.64 R4, c[0x0][0x390] ;  /* 0x0000e400ff047b82 */ /* 0x000e240000000a00 */
[----:B0-----:R-:W-:-:S05]  /*0c20*/  IMAD.WIDE R4, R23, 0x4, R4 ;  /* 0x0000000417047825 */ /* 0x001fca00078e0204 */
[----:B------:R1:W-:Y:S02]  /*0c30*/  STG.E desc[UR6][R4.64], R13 ;  /* 0x0000000d04007986 */ /* 0x0003e4000c101906 */
.L_x_5:
[----:B------:R-:W-:Y:S05]  /*0c40*/  BSYNC.RECONVERGENT B0 ;  /* 0x0000000000007941 */ /* 0x000fea0003800200 */
.L_x_4:
[C---:B------:R-:W-:Y:S02]  /*0c50*/  ISETP.NE.AND P1, PT, R23.reuse, R2, PT ;  /* 0x000000021700720c */ /* 0x040fe40003f25270 */
[----:B------:R-:W-:-:S11]  /*0c60*/  IADD3 R23, PT, PT, R23, 0x1, RZ ;  /* 0x0000000117177810 */ /* 0x000fd60007ffe0ff */
[----:B------:R-:W-:Y:S05]  /*0c70*/  @P1 BRA `(.L_x_7) ;  /* 0xfffffff4002c1947 */ /* 0x000fea000383ffff */
[----:B------:R-:W-:Y:S05]  /*0c80*/  EXIT ;  /* 0x000000000000794d */ /* 0x000fea0003800000 */
.L_x_8:
[----:B------:R-:W-:-:S00]  /*0c90*/  BRA `(.L_x_8) ;  /* 0xfffffffc00fc7947 */ /* 0x000fc0000383ffff */
[----:B------:R-:W-:-:S00]  /*0ca0*/  NOP ;  /* 0x0000000000007918 */ /* 0x000fc00000000000 */
        /* <DEDUP_REMOVED lines=13> */
.L_x_23:


//--------------------- .text._Z18mat_mult_gpu_naivePiS_S_ --------------------------
	.section	.text._Z18mat_mult_gpu_naivePiS_S_,"ax",@progbits
	.align	128
        .global         _Z18mat_mult_gpu_naivePiS_S_
        .type           _Z18mat_mult_gpu_naivePiS_S_,@function
        .size           _Z18mat_mult_gpu_naivePiS_S_,(.L_x_22 - _Z18mat_mult_gpu_naivePiS_S_)
        .other          _Z18mat_mult_gpu_naivePiS_S_,@"STO_CUDA_ENTRY STV_DEFAULT"
_Z18mat_mult_gpu_naivePiS_S_:
.text._Z18mat_mult_gpu_naivePiS_S_:
[----:B------:R-:W-:Y:S01]  /*0000*/  LDC R1, c[0x0][0x37c] ;  /* 0x0000df00ff017b82 */ /* 0x000fe20000000800 */
[----:B------:R-:W0:Y:S01]  /*0010*/  LDCU UR7, c[0x0][0x370] ;  /* 0x00006e00ff0777ac */ /* 0x000e220008000800 */
[----:B------:R-:W-:Y:S01]  /*0020*/  UMOV UR4, URZ ;  /* 0x000000ff00047c82 */ /* 0x000fe20008000000 */
[----:B0-----:R-:W0:Y:S01]  /*0030*/  I2F.U32.RP R0, UR7 ;  /* 0x0000000700007d06 */ /* 0x001e220008209000 */
[----:B------:R-:W-:-:S06]  /*0040*/  UISETP.GT.U32.AND UP0, UPT, UR7, 0x1000, UPT ;  /* 0x000010000700788c */ /* 0x000fcc000bf04070 */
[----:B------:R-:W-:Y:S01]  /*0050*/  PLOP3.LUT P0, PT, PT, PT, UP0, 0x80, 0x8 ;  /* 0x000000000008781c */ /* 0x000fe20003f0f008 */
[----:B0-----:R-:W0:Y:S02]  /*0060*/  MUFU.RCP R0, R0 ;  /* 0x0000000000007308 */ /* 0x001e240000001000 */
[----:B0-----:R-:W-:-:S06]  /*0070*/  IADD3 R2, PT, PT, R0, 0xffffffe, RZ ;  /* 0x0ffffffe00027810 */ /* 0x001fcc0007ffe0ff */
[----:B------:R-:W0:Y:S02]  /*0080*/  F2I.FTZ.U32.TRUNC.NTZ R2, R2 ;  /* 0x0000000200027305 */ /* 0x000e24000021f000 */
[----:B0-----:R-:W-:-:S13]  /*0090*/  R2UR UR5, R2 ;  /* 0x00000000020572ca */ /* 0x001fda00000e0000 */
[----:B------:R-:W-:-:S04]  /*00a0*/  UIADD3 UR6, UPT, UPT, URZ, -UR5, URZ ;  /* 0x80000005ff067290 */ /* 0x000fc8000fffe0ff */
[----:B------:R-:W-:-:S04]  /*00b0*/  UIMAD UR6, UR6, UR7, URZ ;  /* 0x00000007060672a4 */ /* 0x000fc8000f8e02ff */
[----:B------:R-:W-:-:S04]  /*00c0*/  UIMAD.WIDE.U32 UR4, UR5, UR6, UR4 ;  /* 0x00000006050472a5 */ /* 0x000fc8000f8e0004 */
[----:B------:R-:W-:Y:S01]  /*00d0*/  UIMAD.WIDE.U32 UR4, UR5, 0x1000, URZ ;  /* 0x00001000050478a5 */ /* 0x000fe2000f8e00ff */
[----:B------:R-:W-:Y:S11]  /*00e0*/  @P0 EXIT ;  /* 0x000000000000094d */ /* 0x000ff60003800000 */
[----:B------:R-:W0:Y:S01]  /*00f0*/  S2R R0, SR_TID.X ;  /* 0x0000000000007919 */ /* 0x000e220000002100 */
[----:B------:R-:W-:Y:S01]  /*0100*/  UMOV UR6, UR5 ;  /* 0x0000000500067c82 */ /* 0x000fe20008000000 */
[----:B------:R-:W1:Y:S01]  /*0110*/  LDCU UR16, c[0x0][0x360] ;  /* 0x00006c00ff1077ac */ /* 0x000e620008000800 */
[----:B------:R-:W2:Y:S01]  /*0120*/  S2UR UR8, SR_CTAID.X ;  /* 0x00000000000879c3 */ /* 0x000ea20000002500 */
[----:B------:R-:W-:Y:S01]  /*0130*/  MOV R8, 0x250 ;  /* 0x0000025000087802 */ /* 0x000fe20000000f00 */
[----:B------:R-:W-:Y:S02]  /*0140*/  UIADD3 UR4, UPT, UPT, -UR6, URZ, URZ ;  /* 0x000000ff06047290 */ /* 0x000fe4000fffe1ff */
[----:B------:R-:W-:Y:S02]  /*0150*/  UISETP.NE.U32.AND UP2, UPT, UR7, URZ, UPT ;  /* 0x000000ff0700728c */ /* 0x000fe4000bf45070 */
[----:B------:R-:W-:-:S04]  /*0160*/  UIMAD UR4, UR7, UR4, 0x1000 ;  /* 0x00001000070474a4 */ /* 0x000fc8000f8e0204 */
[----:B------:R-:W-:-:S11]  /*0170*/  UISETP.GE.U32.AND UP0, UPT, UR4, UR7, UPT ;  /* 0x000000070400728c */ /* 0x000fd6000bf06070 */
[----:B------:R-:W-:Y:S02]  /*0180*/  @UP0 UIADD3 UR4, UPT, UPT, UR4, -UR7, URZ ;  /* 0x8000000704040290 */ /* 0x000fe4000fffe0ff */
[----:B------:R-:W-:Y:S02]  /*0190*/  @UP0 UIADD3 UR6, UPT, UPT, UR6, 0x1, URZ ;  /* 0x0000000106060890 */ /* 0x000fe4000fffe0ff */
[----:B------:R-:W-:Y:S02]  /*01a0*/  UISETP.GE.U32.AND UP1, UPT, UR4, UR7, UPT ;  /* 0x000000070400728c */ /* 0x000fe4000bf26070 */
[----:B-1----:R-:W-:Y:S02]  /*01b0*/  ULOP3.LUT UR4, UR16, 0xffff, URZ, 0xc0, !UPT ;  /* 0x0000ffff10047892 */ /* 0x002fe4000f8ec0ff */
[----:B0-----:R-:W-:-:S04]  /*01c0*/  IADD3 R2, PT, PT, R0, UR16, RZ ;  /* 0x0000001000027c10 */ /* 0x001fc8000fffe0ff */
[----:B------:R-:W-:-:S04]  /*01d0*/  IADD3 R3, PT, PT, RZ, -R2, RZ ;  /* 0x80000002ff037210 */ /* 0x000fc80007ffe0ff */
[----:B------:R-:W-:Y:S01]  /*01e0*/  PRMT R3, R3, 0x7710, RZ ;  /* 0x0000771003037816 */ /* 0x000fe200000000ff */
[----:B------:R-:W-:Y:S02]  /*01f0*/  @UP1 UIADD3 UR6, UPT, UPT, UR6, 0x1, URZ ;  /* 0x0000000106061890 */ /* 0x000fe4000fffe0ff */
[----:B------:R-:W-:Y:S01]  /*0200*/  @!UP2 ULOP3.LUT UR6, URZ, UR7, URZ, 0x33, !UPT ;  /* 0x00000007ff06a292 */ /* 0x000fe2000f8e33ff */
[----:B------:R-:W-:-:S03]  /*0210*/  IADD3 R3, PT, PT, R3, 0x61ff, RZ ;  /* 0x000061ff03037810 */ /* 0x000fc60007ffe0ff */
[----:B--2---:R-:W-:Y:S01]  /*0220*/  UIMAD UR8, UR6, UR8, URZ ;  /* 0x00000008060872a4 */ /* 0x004fe2000f8e02ff */
[----:B------:R-:W-:-:S11]  /*0230*/  LOP3.LUT R3, R3, 0xffff, RZ, 0xc0, !PT ;  /* 0x0000ffff03037812 */ /* 0x000fd600078ec0ff */
[----:B------:R-:W-:Y:S05]  /*0240*/  CALL.REL.NOINC `($__internal_0_$__cuda_sm20_div_u16) ;  /* 0x0000001000e47944 */ /* 0x000fea0003c00000 */
[----:B------:R-:W0:Y:S01]  /*0250*/  LDCU.64 UR4, c[0x0][0x388] ;  /* 0x00007100ff0477ac */ /* 0x000e220008000a00 */
[----:B------:R-:W-:Y:S01]  /*0260*/  IADD3 R3, PT, PT, R7, 0x2, RZ ;  /* 0x0000000207037810 */ /* 0x000fe20007ffe0ff */
[----:B------:R-:W-:Y:S01]  /*0270*/  IMAD.U32 R5, RZ, RZ, UR16 ;  /* 0x00000010ff057e24 */ /* 0x000fe2000f8e00ff */
[----:B------:R-:W-:Y:S01]  /*0280*/  MOV R7, UR16 ;  /* 0x0000001000077c02 */ /* 0x000fe20008000f00 */
[----:B------:R-:W-:Y:S01]  /*0290*/  UIMAD.WIDE.U32 UR10, UR16, 0x10, URZ ;  /* 0x00000010100a78a5 */ /* 0x000fe2000f8e00ff */
[----:B------:R-:W-:Y:S01]  /*02a0*/  LOP3.LUT R6, R3, 0xffff, RZ, 0xc0, !PT ;  /* 0x0000ffff03067812 */ /* 0x000fe200078ec0ff */
[----:B------:R-:W-:Y:S01]  /*02b0*/  UIADD3 UR9, UPT, UPT, UR6, UR8, URZ ;  /* 0x0000000806097290 */ /* 0x000fe2000fffe0ff */
[----:B------:R-:W-:Y:S01]  /*02c0*/  LEA R3, R5, R0, 0x1 ;  /* 0x0000000005037211 */ /* 0x000fe200078e08ff */
[----:B------:R-:W-:Y:S01]  /*02d0*/  IMAD R4, R7, 0x3, R0 ;  /* 0x0000000307047824 */ /* 0x000fe200078e0200 */
[C---:B------:R-:W-:Y:S01]  /*02e0*/  LOP3.LUT R5, R6.reuse, 0x3, RZ, 0xc0, !PT ;  /* 0x0000000306057812 */ /* 0x040fe200078ec0ff */
[----:B------:R-:W1:Y:S01]  /*02f0*/  LDCU.64 UR18, c[0x0][0x358] ;  /* 0x00006b00ff1277ac */ /* 0x000e620008000a00 */
[----:B------:R-:W-:Y:S01]  /*0300*/  LOP3.LUT R6, R6, 0xfffc, RZ, 0xc0, !PT ;  /* 0x0000fffc06067812 */ /* 0x000fe200078ec0ff */
[----:B0-----:R-:W-:-:S02]  /*0310*/  UIMAD.WIDE.U32 UR12, UR16, 0x4, UR4 ;  /* 0x00000004100c78a5 */ /* 0x001fc4000f8e0004 */
[----:B------:R-:W-:Y:S02]  /*0320*/  UIMAD.WIDE.U32 UR14, UR16, 0x8, UR4 ;  /* 0x00000008100e78a5 */ /* 0x000fe4000f8e0004 */
[----:B------:R-:W-:-:S12]  /*0330*/  UIMAD.WIDE.U32 UR4, UR16, 0xc, UR4 ;  /* 0x0000000c100478a5 */ /* 0x000fd8000f8e0004 */
.L_x_20:
[----:B0-----:R-:W0:Y:S01]  /*0340*/  LDCU.64 UR6, c[0x0][0x380] ;  /* 0x00007000ff0677ac */ /* 0x001e220008000a00 */
[----:B------:R-:W-:Y:S01]  /*0350*/  IADD3 R10, PT, PT, -R6, RZ, RZ ;  /* 0x000000ff060a7210 */ /* 0x000fe20007ffe1ff */
[----:B------:R-:W-:Y:S01]  /*0360*/  IMAD.U32 R19, RZ, RZ, UR8 ;  /* 0x00000008ff137e24 */ /* 0x000fe2000f8e00ff */
[----:B------:R-:W-:Y:S01]  /*0370*/  MOV R7, UR16 ;  /* 0x0000001000077c02 */ /* 0x000fe20008000f00 */
[----:B------:R-:W-:Y:S01]  /*0380*/  BSSY.RECONVERGENT B1, `(.L_x_9) ;  /* 0x00000ef000017945 */ /* 0x000fe20003800200 */
[----:B------:R-:W-:-:S03]  /*0390*/  ISETP.GE.AND P0, PT, R10, RZ, PT ;  /* 0x000000ff0a00720c */ /* 0x000fc60003f06270 */
[----:B------:R-:W-:Y:S01]  /*03a0*/  BSSY.RELIABLE B0, `(.L_x_10) ;  /* 0x00000cb000007945 */ /* 0x000fe20003800100 */
[----:B------:R-:W-:Y:S01]  /*03b0*/  MOV R9, UR8 ;  /* 0x0000000800097c02 */ /* 0x000fe20008000f00 */
[--C-:B------:R-:W-:Y:S02]  /*03c0*/  IMAD R8, R7, -0x4, R0.reuse ;  /* 0xfffffffc07087824 */ /* 0x100fe400078e0200 */
[----:B------:R-:W-:Y:S02]  /*03d0*/  HFMA2 R24, -RZ, RZ, 0, 0 ;  /* 0x00000000ff187431 */ /* 0x000fe400000001ff */
[----:B------:R-:W-:Y:S02]  /*03e0*/  IMAD R19, R19, 0x6200, R0 ;  /* 0x0000620013137824 */ /* 0x000fe400078e0200 */
[----:B------:R-:W-:Y:S01]  /*03f0*/  IMAD R8, R9, 0x6200, R8 ;  /* 0x0000620009087824 */ /* 0x000fe200078e0208 */
[----:B------:R-:W-:Y:S02]  /*0400*/  IADD3 R9, PT, PT, -R6, RZ, RZ ;  /* 0x000000ff06097210 */ /* 0x000fe40007ffe1ff */
[----:B0-----:R-:W-:-:S02]  /*0410*/  MOV R10, UR6 ;  /* 0x00000006000a7c02 */ /* 0x001fc40008000f00 */
[----:B------:R-:W-:Y:S01]  /*0420*/  MOV R11, UR7 ;  /* 0x00000007000b7c02 */ /* 0x000fe20008000f00 */
[----:B------:R-:W-:Y:S06]  /*0430*/  @P0 BRA `(.L_x_11) ;  /* 0x0000000c00040947 */ /* 0x000fec0003800000 */
[----:B------:R-:W-:Y:S01]  /*0440*/  IADD3 R7, PT, PT, -R9, RZ, RZ ;  /* 0x000000ff09077210 */ /* 0x000fe20007ffe1ff */
[----:B------:R-:W-:Y:S01]  /*0450*/  BSSY.RECONVERGENT B2, `(.L_x_12) ;  /* 0x000007b000027945 */ /* 0x000fe20003800200 */
[----:B------:R-:W-:Y:S02]  /*0460*/  PLOP3.LUT P0, PT, PT, PT, PT, 0x80, 0x8 ;  /* 0x000000000008781c */ /* 0x000fe40003f0f070 */
[----:B------:R-:W-:-:S13]  /*0470*/  ISETP.GT.AND P1, PT, R7, 0xc, PT ;  /* 0x0000000c0700780c */ /* 0x000fda0003f24270 */
[----:B------:R-:W-:Y:S05]  /*0480*/  @!P1 BRA `(.L_x_13) ;  /* 0x0000000400dc9947 */ /* 0x000fea0003800000 */
[----:B------:R-:W-:-:S13]  /*0490*/  PLOP3.LUT P0, PT, PT, PT, PT, 0x8, 0x80 ;  /* 0x000000000080781c */ /* 0x000fda0003f0e170 */
.L_x_14:
[----:B------:R-:W0:Y:S01]  /*04a0*/  LDC.64 R12, c[0x0][0x388] ;  /* 0x0000e200ff0c7b82 */ /* 0x000e220000000a00 */
[----:B------:R-:W-:Y:S01]  /*04b0*/  MOV R15, R11 ;  /* 0x0000000b000f7202 */ /* 0x000fe20000000f00 */
[----:B------:R-:W-:Y:S02]  /*04c0*/  IMAD.MOV.U32 R14, RZ, RZ, R10 ;  /* 0x000000ffff0e7224 */ /* 0x000fe400078e000a */
[----:B------:R-:W-:Y:S02]  /*04d0*/  HFMA2 R26, -RZ, RZ, 0, 2.384185791015625e-07 ;  /* 0x00000004ff1a7431 */ /* 0x000fe400000001ff */
[----:B------:R-:W-:-:S05]  /*04e0*/  IMAD.WIDE.U32 R10, R0, 0x4, R14 ;  /* 0x00000004000a7825 */ /* 0x000fca00078e000e */
[----:B-1----:R-:W2:Y:S01]  /*04f0*/  LDG.E R23, desc[UR18][R10.64] ;  /* 0x000000120a177981 */ /* 0x002ea2000c1e1900 */
[----:B------:R-:W-:-:S04]  /*0500*/  IMAD.WIDE.U32 R16, R2, 0x4, R14 ;  /* 0x0000000402107825 */ /* 0x000fc800078e000e */
[C---:B0-----:R-:W-:Y:S01]  /*0510*/  IMAD.WIDE R20, R19.reuse, 0x4, R12 ;  /* 0x0000000413147825 */ /* 0x041fe200078e020c */
[----:B------:R-:W3:Y:S04]  /*0520*/  LDG.E R25, desc[UR18][R16.64] ;  /* 0x0000001210197981 */ /* 0x000ee8000c1e1900 */
[----:B------:R0:W2:Y:S01]  /*0530*/  LDG.E R22, desc[UR18][R20.64] ;  /* 0x0000001214167981 */ /* 0x0000a2000c1e1900 */
[----:B------:R-:W-:-:S06]  /*0540*/  IMAD.WIDE R26, R19, R26, UR12 ;  /* 0x0000000c131a7e25 */ /* 0x000fcc000f8e021a */
[----:B------:R-:W3:Y:S01]  /*0550*/  LDG.E R26, desc[UR18][R26.64] ;  /* 0x000000121a1a7981 */ /* 0x000ee2000c1e1900 */
[----:B------:R-:W-:Y:S01]  /*0560*/  MOV R18, 0x4 ;  /* 0x0000000400127802 */ /* 0x000fe20000000f00 */
[----:B------:R-:W-:-:S04]  /*0570*/  IMAD.WIDE.U32 R28, R3, 0x4, R14 ;  /* 0x00000004031c7825 */ /* 0x000fc800078e000e */
[----:B0-----:R-:W-:Y:S02]  /*0580*/  HFMA2 R20, -RZ, RZ, 0, 2.384185791015625e-07 ;  /* 0x00000004ff147431 */ /* 0x001fe400000001ff */
[----:B------:R-:W-:Y:S01]  /*0590*/  IMAD.WIDE R10, R19, R18, UR14 ;  /* 0x0000000e130a7e25 */ /* 0x000fe2000f8e0212 */
[----:B------:R0:W4:Y:S04]  /*05a0*/  LDG.E R7, desc[UR18][R28.64] ;  /* 0x000000121c077981 */ /* 0x000128000c1e1900 */
[----:B------:R1:W4:Y:S01]  /*05b0*/  LDG.E R18, desc[UR18][R10.64] ;  /* 0x000000120a127981 */ /* 0x000322000c1e1900 */
[----:B------:R-:W-:Y:S01]  /*05c0*/  IMAD.WIDE.U32 R16, R4, 0x4, R14 ;  /* 0x0000000404107825 */ /* 0x000fe200078e000e */
[----:B0-----:R-:W-:-:S03]  /*05d0*/  MOV R28, UR16 ;  /* 0x00000010001c7c02 */ /* 0x001fc60008000f00 */
[----:B------:R-:W-:Y:S02]  /*05e0*/  IMAD.WIDE R20, R19, R20, UR4 ;  /* 0x0000000413147e25 */ /* 0x000fe4000f8e0214 */
[----:B------:R-:W5:Y:S01]  /*05f0*/  LDG.E R16, desc[UR18][R16.64] ;  /* 0x0000001210107981 */ /* 0x000f62000c1e1900 */
[----:B-1----:R-:W-:Y:S01]  /*0600*/  IADD3 R10, P1, PT, R14, UR10, RZ ;  /* 0x0000000a0e0a7c10 */ /* 0x002fe2000ff3e0ff */
[----:B------:R-:W-:Y:S02]  /*0610*/  IMAD R19, R28, 0x4, R19 ;  /* 0x000000041c137824 */ /* 0x000fe400078e0213 */
[----:B------:R-:W5:Y:S01]  /*0620*/  LDG.E R21, desc[UR18][R20.64] ;  /* 0x0000001214157981 */ /* 0x000f62000c1e1900 */
[----:B------:R-:W-:-:S03]  /*0630*/  IADD3.X R11, PT, PT, R15, UR11, RZ, P1, !PT ;  /* 0x0000000b0f0b7c10 */ /* 0x000fc60008ffe4ff */
[----:B------:R-:W-:Y:S01]  /*0640*/  IMAD.WIDE.U32 R14, R0, 0x4, R10 ;  /* 0x00000004000e7825 */ /* 0x000fe200078e000a */
[----:B------:R-:W-:-:S05]  /*0650*/  MOV R28, 0x4 ;  /* 0x00000004001c7802 */ /* 0x000fca0000000f00 */
[----:B------:R-:W5:Y:S01]  /*0660*/  LDG.E R14, desc[UR18][R14.64] ;  /* 0x000000120e0e7981 */ /* 0x000f62000c1e1900 */
[----:B------:R-:W-:-:S05]  /*0670*/  IMAD.WIDE R28, R19, R28, UR12 ;  /* 0x0000000c131c7e25 */ /* 0x000fca000f8e021c */
[----:B------:R0:W5:Y:S01]  /*0680*/  LDG.E R20, desc[UR18][R28.64] ;  /* 0x000000121c147981 */ /* 0x000162000c1e1900 */
[----:B--2---:R-:W-:Y:S02]  /*0690*/  IMAD R24, R22, R23, R24 ;  /* 0x0000001716187224 */ /* 0x004fe400078e0218 */
[----:B------:R-:W-:-:S06]  /*06a0*/  IMAD.WIDE R22, R19, 0x4, R12 ;  /* 0x0000000413167825 */ /* 0x000fcc00078e020c */
[----:B------:R-:W2:Y:S01]  /*06b0*/  LDG.E R22, desc[UR18][R22.64] ;  /* 0x0000001216167981 */ /* 0x000ea2000c1e1900 */
[----:B---3--:R-:W-:Y:S02]  /*06c0*/  IMAD R24, R26, R25, R24 ;  /* 0x000000191a187224 */ /* 0x008fe400078e0218 */
[----:B------:R-:W-:-:S05]  /*06d0*/  IMAD.WIDE.U32 R26, R2, 0x4, R10 ;  /* 0x00000004021a7825 */ /* 0x000fca00078e000a */
[----:B------:R-:W3:Y:S01]  /*06e0*/  LDG.E R17, desc[UR18][R26.64] ;  /* 0x000000121a117981 */ /* 0x000ee2000c1e1900 */
[----:B------:R-:W-:Y:S02]  /*06f0*/  HFMA2 R25, -RZ, RZ, 0, 2.384185791015625e-07 ;  /* 0x00000004ff197431 */ /* 0x000fe400000001ff */
[----:B----4-:R-:W-:Y:S02]  /*0700*/  IMAD R7, R18, R7, R24 ;  /* 0x0000000712077224 */ /* 0x010fe400078e0218 */
[----:B0-----:R-:W-:Y:S01]  /*0710*/  IMAD.WIDE.U32 R28, R3, 0x4, R10 ;  /* 0x00000004031c7825 */ /* 0x001fe200078e000a */
[----:B------:R-:W-:-:S04]  /*0720*/  MOV R18, UR16 ;  /* 0x0000001000127c02 */ /* 0x000fc80008000f00 */
[----:B------:R0:W4:Y:S01]  /*0730*/  LDG.E R23, desc[UR18][R28.64] ;  /* 0x000000121c177981 */ /* 0x000122000c1e1900 */
[----:B-----5:R-:W-:Y:S01]  /*0740*/  IMAD R7, R21, R16, R7 ;  /* 0x0000001015077224 */ /* 0x020fe200078e0207 */
[----:B------:R-:W-:Y:S01]  /*0750*/  MOV R16, 0x4 ;  /* 0x0000000400107802 */ /* 0x000fe20000000f00 */
[----:B------:R-:W-:-:S04]  /*0760*/  IMAD.WIDE R24, R19, R25, UR14 ;  /* 0x0000000e13187e25 */ /* 0x000fc8000f8e0219 */
[----:B0-----:R-:W-:Y:S01]  /*0770*/  IMAD.WIDE R28, R19, R16, UR4 ;  /* 0x00000004131c7e25 */ /* 0x001fe2000f8e0210 */
[----:B------:R-:W-:Y:S01]  /*0780*/  LEA R19, R18, R19, 0x2 ;  /* 0x0000001312137211 */ /* 0x000fe200078e10ff */
[----:B------:R-:W4:Y:S02]  /*0790*/  LDG.E R24, desc[UR18][R24.64] ;  /* 0x0000001218187981 */ /* 0x000f24000c1e1900 */
[----:B------:R-:W-:-:S06]  /*07a0*/  IMAD.WIDE.U32 R26, R4, 0x4, R10 ;  /* 0x00000004041a7825 */ /* 0x000fcc00078e000a */
[----:B------:R-:W5:Y:S01]  /*07b0*/  LDG.E R27, desc[UR18][R26.64] ;  /* 0x000000121a1b7981 */ /* 0x000f62000c1e1900 */
[----:B--2---:R-:W-:Y:S01]  /*07c0*/  IMAD R22, R22, R14, R7 ;  /* 0x0000000e16167224 */ /* 0x004fe200078e0207 */
[----:B------:R-:W-:Y:S02]  /*07d0*/  IADD3 R14, P1, PT, R10, UR10, RZ ;  /* 0x0000000a0a0e7c10 */ /* 0x000fe4000ff3e0ff */
[----:B------:R0:W5:Y:S02]  /*07e0*/  LDG.E R10, desc[UR18][R28.64] ;  /* 0x000000121c0a7981 */ /* 0x000164000c1e1900 */
[----:B------:R-:W-:Y:S01]  /*07f0*/  IADD3.X R15, PT, PT, R11, UR11, RZ, P1, !PT ;  /* 0x0000000b0b0f7c10 */ /* 0x000fe20008ffe4ff */
[----:B---3--:R-:W-:Y:S02]  /*0800*/  IMAD R22, R20, R17, R22 ;  /* 0x0000001114167224 */ /* 0x008fe400078e0216 */
[----:B------:R-:W-:-:S04]  /*0810*/  IMAD.WIDE.U32 R16, R0, 0x4, R14 ;  /* 0x0000000400107825 */ /* 0x000fc800078e000e */
[C---:B0-----:R-:W-:Y:S01]  /*0820*/  IMAD.WIDE R28, R19.reuse, 0x4, R12 ;  /* 0x00000004131c7825 */ /* 0x041fe200078e020c */
[----:B------:R0:W2:Y:S03]  /*0830*/  LDG.E R18, desc[UR18][R16.64] ;  /* 0x0000001210127981 */ /* 0x0000a6000c1e1900 */
[----:B------:R-:W-:Y:S01]  /*0840*/  IMAD.MOV.U32 R20, RZ, RZ, 0x4 ;  /* 0x00000004ff147424 */ /* 0x000fe200078e00ff */
[----:B------:R1:W2:Y:S03]  /*0850*/  LDG.E R11, desc[UR18][R28.64] ;  /* 0x000000121c0b7981 */ /* 0x0002a6000c1e1900 */
[----:B------:R-:W-:-:S04]  /*0860*/  IMAD.WIDE R20, R19, R20, UR12 ;  /* 0x0000000c13147e25 */ /* 0x000fc8000f8e0214 */
[----:B0-----:R-:W-:Y:S02]  /*0870*/  IMAD.WIDE.U32 R16, R2, 0x4, R14 ;  /* 0x0000000402107825 */ /* 0x001fe400078e000e */
[----:B------:R-:W3:Y:S04]  /*0880*/  LDG.E R20, desc[UR18][R20.64] ;  /* 0x0000001214147981 */ /* 0x000ee8000c1e1900 */
[----:B------:R0:W3:Y:S01]  /*0890*/  LDG.E R7, desc[UR18][R16.64] ;  /* 0x0000001210077981 */ /* 0x0000e2000c1e1900 */
[----:B------:R-:W-:Y:S02]  /*08a0*/  HFMA2 R25, -RZ, RZ, 0, 2.384185791015625e-07 ;  /* 0x00000004ff197431 */ /* 0x000fe400000001ff */
[----:B----4-:R-:W-:Y:S01]  /*08b0*/  IMAD R26, R24, R23, R22 ;  /* 0x00000017181a7224 */ /* 0x010fe200078e0216 */
[----:B------:R-:W-:-:S02]  /*08c0*/  MOV R24, 0x4 ;  /* 0x0000000400187802 */ /* 0x000fc40000000f00 */
[----:B-1----:R-:W-:Y:S01]  /*08d0*/  MOV R28, UR16 ;  /* 0x00000010001c7c02 */ /* 0x002fe20008000f00 */
[----:B------:R-:W-:-:S04]  /*08e0*/  IMAD.WIDE R22, R19, R25, UR14 ;  /* 0x0000000e13167e25 */ /* 0x000fc8000f8e0219 */
[----:B0-----:R-:W-:Y:S01]  /*08f0*/  IMAD.WIDE.U32 R16, R4, 0x4, R14 ;  /* 0x0000000404107825 */ /* 0x001fe200078e000e */
[----:B------:R0:W4:Y:S03]  /*0900*/  LDG.E R25, desc[UR18][R22.64] ;  /* 0x0000001216197981 */ /* 0x000126000c1e1900 */
[----:B0-----:R-:W-:Y:S01]  /*0910*/  IMAD.WIDE R22, R19, R24, UR4 ;  /* 0x0000000413167e25 */ /* 0x001fe2000f8e0218 */
[----:B------:R-:W-:-:S04]  /*0920*/  LEA R19, R28, R19, 0x2 ;  /* 0x000000131c137211 */ /* 0x000fc800078e10ff */
[----:B------:R0:W4:Y:S01]  /*0930*/  LDG.E R24, desc[UR18][R22.64] ;  /* 0x0000001216187981 */ /* 0x000122000c1e1900 */
[----:B------:R-:W-:-:S04]  /*0940*/  IMAD.WIDE R12, R19, 0x4, R12 ;  /* 0x00000004130c7825 */ /* 0x000fc800078e020c */
[----:B-----5:R-:W-:Y:S01]  /*0950*/  IMAD R21, R10, R27, R26 ;  /* 0x0000001b0a157224 */ /* 0x020fe200078e021a */
[----:B------:R-:W-:Y:S01]  /*0960*/  IADD3 R10, P1, PT, R14, UR10, RZ ;  /* 0x0000000a0e0a7c10 */ /* 0x000fe2000ff3e0ff */
[----:B------:R-:W-:-:S04]  /*0970*/  IMAD.WIDE.U32 R26, R3, 0x4, R14 ;  /* 0x00000004031a7825 */ /* 0x000fc800078e000e */
[----:B------:R-:W-:Y:S02]  /*0980*/  HFMA2 R14, -RZ, RZ, 0, 2.384185791015625e-07 ;  /* 0x00000004ff0e7431 */ /* 0x000fe400000001ff */
[----:B------:R-:W4:Y:S01]  /*0990*/  LDG.E R26, desc[UR18][R26.64] ;  /* 0x000000121a1a7981 */ /* 0x000f22000c1e1900 */
[----:B--2---:R-:W-:Y:S01]  /*09a0*/  IMAD R18, R11, R18, R21 ;  /* 0x000000120b127224 */ /* 0x004fe200078e0215 */
[----:B------:R-:W-:Y:S02]  /*09b0*/  IADD3.X R11, PT, PT, R15, UR11, RZ, P1, !PT ;  /* 0x0000000b0f0b7c10 */ /* 0x000fe40008ffe4ff */
[----:B------:R1:W2:Y:S01]  /*09c0*/  LDG.E R21, desc[UR18][R16.64] ;  /* 0x0000001210157981 */ /* 0x0002a2000c1e1900 */
[----:B------:R-:W-:-:S03]  /*09d0*/  IMAD.WIDE.U32 R28, R0, 0x4, R10 ;  /* 0x00000004001c7825 */ /* 0x000fc600078e000a */
[----:B------:R5:W2:Y:S01]  /*09e0*/  LDG.E R27, desc[UR18][R12.64] ;  /* 0x000000120c1b7981 */ /* 0x000aa2000c1e1900 */
[----:B0-----:R-:W-:-:S04]  /*09f0*/  IMAD.WIDE R22, R19, R14, UR12 ;  /* 0x0000000c13167e25 */ /* 0x001fc8000f8e020e */
[----:B-1----:R-:W-:-:S04]  /*0a00*/  IMAD.WIDE.U32 R16, R2, 0x4, R10 ;  /* 0x0000000402107825 */ /* 0x002fc800078e000a */
[----:B---3--:R-:W-:Y:S02]  /*0a10*/  IMAD R20, R20, R7, R18 ;  /* 0x0000000714147224 */ /* 0x008fe400078e0212 */
[----:B------:R0:W3:Y:S01]  /*0a20*/  LDG.E R7, desc[UR18][R28.64] ;  /* 0x000000121c077981 */ /* 0x0000e2000c1e1900 */
[----:B------:R-:W-:-:S03]  /*0a30*/  IMAD.WIDE R14, R19, R14, UR14 ;  /* 0x0000000e130e7e25 */ /* 0x000fc6000f8e020e */
[----:B------:R1:W3:Y:S01]  /*0a40*/  LDG.E R18, desc[UR18][R22.64] ;  /* 0x0000001216127981 */ /* 0x0002e2000c1e1900 */
[----:B-----5:R-:W-:-:S03]  /*0a50*/  IMAD.WIDE.U32 R12, R3, 0x4, R10 ;  /* 0x00000004030c7825 */ /* 0x020fc600078e000a */
[----:B------:R-:W5:Y:S01]  /*0a60*/  LDG.E R17, desc[UR18][R16.64] ;  /* 0x0000001210117981 */ /* 0x000f62000c1e1900 */
[----:B0-----:R-:W-:-:S03]  /*0a70*/  IMAD.MOV.U32 R28, RZ, RZ, 0x4 ;  /* 0x00000004ff1c7424 */ /* 0x001fc600078e00ff */
[----:B------:R0:W5:Y:S01]  /*0a80*/  LDG.E R14, desc[UR18][R14.64] ;  /* 0x000000120e0e7981 */ /* 0x000162000c1e1900 */
[----:B-1----:R-:W-:-:S03]  /*0a90*/  IMAD.WIDE.U32 R22, R4, 0x4, R10 ;  /* 0x0000000404167825 */ /* 0x002fc600078e000a */
[----:B------:R1:W5:Y:S01]  /*0aa0*/  LDG.E R13, desc[UR18][R12.64] ;  /* 0x000000120c0d7981 */ /* 0x000362000c1e1900 */
[----:B------:R-:W-:-:S03]  /*0ab0*/  IMAD.WIDE R28, R19, R28, UR4 ;  /* 0x00000004131c7e25 */ /* 0x000fc6000f8e021c */
[----:B------:R-:W5:Y:S04]  /*0ac0*/  LDG.E R22, desc[UR18][R22.64] ;  /* 0x0000001216167981 */ /* 0x000f68000c1e1900 */
[----:B------:R-:W5:Y:S01]  /*0ad0*/  LDG.E R29, desc[UR18][R28.64] ;  /* 0x000000121c1d7981 */ /* 0x000f62000c1e1900 */
[----:B------:R-:W-:Y:S02]  /*0ae0*/  IADD3 R9, PT, PT, R9, 0x10, RZ ;  /* 0x0000001009097810 */ /* 0x000fe40007ffe0ff */
[----:B0-----:R-:W-:Y:S02]  /*0af0*/  MOV R15, UR16 ;  /* 0x00000010000f7c02 */ /* 0x001fe40008000f00 */
[----:B------:R-:W-:Y:S02]  /*0b00*/  ISETP.GE.AND P1, PT, R9, -0xc, PT ;  /* 0xfffffff40900780c */ /* 0x000fe40003f26270 */
[----:B------:R-:W-:Y:S01]  /*0b10*/  LEA R8, R15, R8, 0x2 ;  /* 0x000000080f087211 */ /* 0x000fe200078e10ff */
[----:B-1----:R-:W-:-:S03]  /*0b20*/  IMAD.U32 R12, RZ, RZ, UR16 ;  /* 0x00000010ff0c7e24 */ /* 0x002fc6000f8e00ff */
[C---:B------:R-:W-:Y:S02]  /*0b30*/  LEA R8, R15.reuse, R8, 0x2 ;  /* 0x000000080f087211 */ /* 0x040fe400078e10ff */
[----:B------:R-:W-:Y:S02]  /*0b40*/  IADD3 R10, P2, PT, R10, UR10, RZ ;  /* 0x0000000a0a0a7c10 */ /* 0x000fe4000ff5e0ff */
[C---:B------:R-:W-:Y:S02]  /*0b50*/  LEA R8, R15.reuse, R8, 0x2 ;  /* 0x000000080f087211 */ /* 0x040fe400078e10ff */
[----:B------:R-:W-:Y:S02]  /*0b60*/  LEA R19, R12, R19, 0x2 ;  /* 0x000000130c137211 */ /* 0x000fe400078e10ff */
[----:B------:R-:W-:Y:S02]  /*0b70*/  LEA R8, R15, R8, 0x2 ;  /* 0x000000080f087211 */ /* 0x000fe400078e10ff */
[----:B------:R-:W-:Y:S01]  /*0b80*/  IADD3.X R11, PT, PT, R11, UR11, RZ, P2, !PT ;  /* 0x0000000b0b0b7c10 */ /* 0x000fe200097fe4ff */
[----:B----4-:R-:W-:-:S04]  /*0b90*/  IMAD R20, R25, R26, R20 ;  /* 0x0000001a19147224 */ /* 0x010fc800078e0214 */
[----:B--2---:R-:W-:-:S04]  /*0ba0*/  IMAD R20, R24, R21, R20 ;  /* 0x0000001518147224 */ /* 0x004fc800078e0214 */
[----:B---3--:R-:W-:-:S04]  /*0bb0*/  IMAD R7, R27, R7, R20 ;  /* 0x000000071b077224 */ /* 0x008fc800078e0214 */
[----:B-----5:R-:W-:-:S04]  /*0bc0*/  IMAD R7, R18, R17, R7 ;  /* 0x0000001112077224 */ /* 0x020fc800078e0207 */
[----:B------:R-:W-:-:S04]  /*0bd0*/  IMAD R7, R14, R13, R7 ;  /* 0x0000000d0e077224 */ /* 0x000fc800078e0207 */
[----:B------:R-:W-:Y:S01]  /*0be0*/  IMAD R24, R29, R22, R7 ;  /* 0x000000161d187224 */ /* 0x000fe200078e0207 */
[----:B------:R-:W-:Y:S06]  /*0bf0*/  @!P1 BRA `(.L_x_14) ;  /* 0xfffffff800289947 */ /* 0x000fec000383ffff */
.L_x_13:
[----:B-1----:R-:W-:Y:S05]  /*0c00*/  BSYNC.RECONVERGENT B2 ;  /* 0x0000000000027941 */ /* 0x002fea0003800200 */
.L_x_12:
[----:B------:R-:W-:Y:S01]  /*0c10*/  IADD3 R7, PT, PT, -R9, RZ, RZ ;  /* 0x000000ff09077210 */ /* 0x000fe20007ffe1ff */
[----:B------:R-:W-:Y:S03]  /*0c20*/  BSSY.RECONVERGENT B2, `(.L_x_15) ;  /* 0x000003f000027945 */ /* 0x000fe60003800200 */
[----:B------:R-:W-:-:S13]  /*0c30*/  ISETP.GT.AND P1, PT, R7, 0x4, PT ;  /* 0x000000040700780c */ /* 0x000fda0003f24270 */
[----:B------:R-:W-:Y:S05]  /*0c40*/  @!P1 BRA `(.L_x_16) ;  /* 0x0000000000f09947 */ /* 0x000fea0003800000 */
[----:B------:R-:W0:Y:S01]  /*0c50*/  LDC.64 R12, c[0x0][0x388] ;  /* 0x0000e200ff0c7b82 */ /* 0x000e220000000a00 */
[----:B------:R-:W-:Y:S01]  /*0c60*/  IMAD.WIDE.U32 R16, R0, 0x4, R10 ;  /* 0x0000000400107825 */ /* 0x000fe200078e000a */
[----:B------:R-:W-:-:S04]  /*0c70*/  MOV R28, 0x4 ;  /* 0x00000004001c7802 */ /* 0x000fc80000000f00 */
[----:B------:R-:W2:Y:S01]  /*0c80*/  LDG.E R7, desc[UR18][R16.64] ;  /* 0x0000001210077981 */ /* 0x000ea2000c1e1900 */
[----:B------:R-:W-:-:S04]  /*0c90*/  IMAD.WIDE R28, R19, R28, UR12 ;  /* 0x0000000c131c7e25 */ /* 0x000fc8000f8e021c */
[----:B------:R-:W-:Y:S01]  /*0ca0*/  IMAD.WIDE.U32 R20, R2, 0x4, R10 ;  /* 0x0000000402147825 */ /* 0x000fe200078e000a */
[----:B------:R1:W3:Y:S04]  /*0cb0*/  LDG.E R25, desc[UR18][R28.64] ;  /* 0x000000121c197981 */ /* 0x0002e8000c1e1900 */
[----:B------:R-:W3:Y:S01]  /*0cc0*/  LDG.E R18, desc[UR18][R20.64] ;  /* 0x0000001214127981 */ /* 0x000ee2000c1e1900 */
[----:B0-----:R-:W-:-:S06]  /*0cd0*/  IMAD.WIDE R26, R19, 0x4, R12 ;  /* 0x00000004131a7825 */ /* 0x001fcc00078e020c */
[----:B------:R0:W2:Y:S01]  /*0ce0*/  LDG.E R26, desc[UR18][R26.64] ;  /* 0x000000121a1a7981 */ /* 0x0000a2000c1e1900 */
[----:B------:R-:W-:Y:S02]  /*0cf0*/  HFMA2 R14, -RZ, RZ, 0, 2.384185791015625e-07 ;  /* 0x00000004ff0e7431 */ /* 0x000fe400000001ff */
[----:B------:R-:W-:Y:S01]  /*0d00*/  IMAD.MOV.U32 R22, RZ, RZ, 0x4 ;  /* 0x00000004ff167424 */ /* 0x000fe200078e00ff */
[----:B-1----:R-:W-:-:S03]  /*0d10*/  MOV R28, UR16 ;  /* 0x00000010001c7c02 */ /* 0x002fc60008000f00 */
[----:B------:R-:W-:-:S04]  /*0d20*/  IMAD.WIDE R22, R19, R22, UR4 ;  /* 0x0000000413167e25 */ /* 0x000fc8000f8e0216 */
[----:B------:R-:W-:Y:S01]  /*0d30*/  IMAD.WIDE R14, R19, R14, UR14 ;  /* 0x0000000e130e7e25 */ /* 0x000fe2000f8e020e */
[----:B------:R-:W-:-:S03]  /*0d40*/  LEA R19, R28, R19, 0x2 ;  /* 0x000000131c137211 */ /* 0x000fc600078e10ff */
[----:B0-----:R-:W-:Y:S01]  /*0d50*/  HFMA2 R27, -RZ, RZ, 0, 2.384185791015625e-07 ;  /* 0x00000004ff1b7431 */ /* 0x001fe200000001ff */
[----:B------:R0:W4:Y:S01]  /*0d60*/  LDG.E R23, desc[UR18][R22.64] ;  /* 0x0000001216177981 */ /* 0x000122000c1e1900 */
[----:B------:R-:W-:-:S03]  /*0d70*/  IMAD.WIDE.U32 R16, R3, 0x4, R10 ;  /* 0x0000000403107825 */ /* 0x000fc600078e000a */
[----:B------:R-:W5:Y:S01]  /*0d80*/  LDG.E R14, desc[UR18][R14.64] ;  /* 0x000000120e0e7981 */ /* 0x000f62000c1e1900 */
[----:B------:R-:W-:Y:S01]  /*0d90*/  IMAD.WIDE.U32 R20, R4, 0x4, R10 ;  /* 0x0000000404147825 */ /* 0x000fe200078e000a */
[----:B------:R-:W-:Y:S02]  /*0da0*/  IADD3 R10, P0, PT, R10, UR10, RZ ;  /* 0x0000000a0a0a7c10 */ /* 0x000fe4000ff1e0ff */
[----:B------:R-:W5:Y:S01]  /*0db0*/  LDG.E R17, desc[UR18][R16.64] ;  /* 0x0000001210117981 */ /* 0x000f62000c1e1900 */
[----:B------:R-:W-:Y:S01]  /*0dc0*/  IMAD.WIDE R12, R19, 0x4, R12 ;  /* 0x00000004130c7825 */ /* 0x000fe200078e020c */
[----:B------:R-:W-:Y:S02]  /*0dd0*/  IADD3.X R11, PT, PT, R11, UR11, RZ, P0, !PT ;  /* 0x0000000b0b0b7c10 */ /* 0x000fe400087fe4ff */
[----:B------:R-:W-:Y:S01]  /*0de0*/  MOV R28, 0x4 ;  /* 0x00000004001c7802 */ /* 0x000fe20000000f00 */
[----:B------:R-:W4:Y:S04]  /*0df0*/  LDG.E R20, desc[UR18][R20.64] ;  /* 0x0000001214147981 */ /* 0x000f28000c1e1900 */
[----:B------:R1:W4:Y:S01]  /*0e00*/  LDG.E R15, desc[UR18][R12.64] ;  /* 0x000000120c0f7981 */ /* 0x000322000c1e1900 */
[----:B------:R-:W-:Y:S01]  /*0e10*/  IMAD.WIDE R28, R19, R28, UR12 ;  /* 0x0000000c131c7e25 */ /* 0x000fe2000f8e021c */
[----:B0-----:R-:W-:-:S05]  /*0e20*/  MOV R22, 0x4 ;  /* 0x0000000400167802 */ /* 0x001fca0000000f00 */
[----:B------:R-:W4:Y:S01]  /*0e30*/  LDG.E R28, desc[UR18][R28.64] ;  /* 0x000000121c1c7981 */ /* 0x000f22000c1e1900 */
[----:B-1----:R-:W-:-:S04]  /*0e40*/  IMAD.WIDE R12, R19, R27, UR14 ;  /* 0x0000000e130c7e25 */ /* 0x002fc8000f8e021b */
[----:B--2---:R-:W-:Y:S02]  /*0e50*/  IMAD R24, R26, R7, R24 ;  /* 0x000000071a187224 */ /* 0x004fe400078e0218 */
[----:B------:R-:W-:Y:S01]  /*0e60*/  IMAD.WIDE.U32 R26, R0, 0x4, R10 ;  /* 0x00000004001a7825 */ /* 0x000fe200078e000a */
[----:B------:R-:W2:Y:S03]  /*0e70*/  LDG.E R7, desc[UR18][R12.64] ;  /* 0x000000120c077981 */ /* 0x000ea6000c1e1900 */
[----:B---3--:R-:W-:Y:S01]  /*0e80*/  IMAD R18, R25, R18, R24 ;  /* 0x0000001219127224 */ /* 0x008fe200078e0218 */
[----:B------:R0:W3:Y:S01]  /*0e90*/  LDG.E R16, desc[UR18][R26.64] ;  /* 0x000000121a107981 */ /* 0x0000e2000c1e1900 */
[----:B------:R-:W-:-:S05]  /*0ea0*/  IMAD.WIDE.U32 R24, R3, 0x4, R10 ;  /* 0x0000000403187825 */ /* 0x000fca00078e000a */
[----:B------:R1:W2:Y:S01]  /*0eb0*/  LDG.E R29, desc[UR18][R24.64] ;  /* 0x00000012181d7981 */ /* 0x0002a2000c1e1900 */
[----:B0-----:R-:W-:-:S05]  /*0ec0*/  IMAD.WIDE.U32 R26, R2, 0x4, R10 ;  /* 0x00000004021a7825 */ /* 0x001fca00078e000a */
[----:B------:R-:W2:Y:S01]  /*0ed0*/  LDG.E R21, desc[UR18][R26.64] ;  /* 0x000000121a157981 */ /* 0x000ea2000c1e1900 */
[----:B-1----:R-:W-:-:S04]  /*0ee0*/  IMAD.WIDE R24, R19, R22, UR4 ;  /* 0x0000000413187e25 */ /* 0x002fc8000f8e0216 */
[----:B------:R-:W-:Y:S02]  /*0ef0*/  IMAD.WIDE.U32 R12, R4, 0x4, R10 ;  /* 0x00000004040c7825 */ /* 0x000fe400078e000a */
[----:B------:R-:W2:Y:S04]  /*0f00*/  LDG.E R25, desc[UR18][R24.64] ;  /* 0x0000001218197981 */ /* 0x000ea8000c1e1900 */
[----:B------:R0:W2:Y:S01]  /*0f10*/  LDG.E R22, desc[UR18][R12.64] ;  /* 0x000000120c167981 */ /* 0x0000a2000c1e1900 */
[----:B-----5:R-:W-:-:S04]  /*0f20*/  IMAD R14, R14, R17, R18 ;  /* 0x000000110e0e7224 */ /* 0x020fc800078e0212 */
[----:B----4-:R-:W-:Y:S01]  /*0f30*/  IMAD R14, R23, R20, R14 ;  /* 0x00000014170e7224 */ /* 0x010fe200078e020e */
[----:B------:R-:W-:Y:S02]  /*0f40*/  IADD3 R10, P1, PT, R10, UR10, RZ ;  /* 0x0000000a0a0a7c10 */ /* 0x000fe4000ff3e0ff */
[----:B0-----:R-:W-:Y:S02]  /*0f50*/  MOV R12, UR16 ;  /* 0x00000010000c7c02 */ /* 0x001fe40008000f00 */
[----:B------:R-:W-:Y:S02]  /*0f60*/  PLOP3.LUT P0, PT, PT, PT, PT, 0x8, 0x80 ;  /* 0x000000000080781c */ /* 0x000fe40003f0e170 */
[----:B------:R-:W-:Y:S02]  /*0f70*/  LEA R19, R12, R19, 0x2 ;  /* 0x000000130c137211 */ /* 0x000fe400078e10ff */
[----:B------:R-:W-:Y:S02]  /*0f80*/  IADD3 R9, PT, PT, R9, 0x8, RZ ;  /* 0x0000000809097810 */ /* 0x000fe40007ffe0ff */
[----:B------:R-:W-:Y:S01]  /*0f90*/  IADD3.X R11, PT, PT, R11, UR11, RZ, P1, !PT ;  /* 0x0000000b0b0b7c10 */ /* 0x000fe20008ffe4ff */
[----:B---3--:R-:W-:-:S02]  /*0fa0*/  IMAD R14, R15, R16, R14 ;  /* 0x000000100f0e7224 */ /* 0x008fc400078e020e */
[----:B------:R-:W-:-:S05]  /*0fb0*/  IMAD.U32 R15, RZ, RZ, UR16 ;  /* 0x00000010ff0f7e24 */ /* 0x000fca000f8e00ff */
[----:B------:R-:W-:Y:S01]  /*0fc0*/  LEA R8, R15, R8, 0x2 ;  /* 0x000000080f087211 */ /* 0x000fe200078e10ff */
[----:B--2---:R-:W-:-:S04]  /*0fd0*/  IMAD R14, R28, R21, R14 ;  /* 0x000000151c0e7224 */ /* 0x004fc800078e020e */
[----:B------:R-:W-:Y:S01]  /*0fe0*/  IMAD R7, R7, R29, R14 ;  /* 0x0000001d07077224 */ /* 0x000fe200078e020e */
[----:B------:R-:W-:-:S03]  /*0ff0*/  LEA R8, R15, R8, 0x2 ;  /* 0x000000080f087211 */ /* 0x000fc600078e10ff */
[----:B------:R-:W-:-:S07]  /*1000*/  IMAD R24, R25, R22, R7 ;  /* 0x0000001619187224 */ /* 0x000fce00078e0207 */
.L_x_16:
[----:B------:R-:W-:Y:S05]  /*1010*/  BSYNC.RECONVERGENT B2 ;  /* 0x0000000000027941 */ /* 0x000fea0003800200 */
.L_x_15:
[----:B------:R-:W-:-:S13]  /*1020*/  ISETP.NE.OR P0, PT, R9, RZ, P0 ;  /* 0x000000ff0900720c */ /* 0x000fda0000705670 */
[----:B------:R-:W-:Y:S05]  /*1030*/  @!P0 BREAK.RELIABLE B0 ;  /* 0x0000000000008942 */ /* 0x000fea0003800100 */
[----:B------:R-:W-:Y:S05]  /*1040*/  @!P0 BRA `(.L_x_17) ;  /* 0x0000000000888947 */ /* 0x000fea0003800000 */
.L_x_11:
[----:B-1----:R-:W-:Y:S05]  /*1050*/  BSYNC.RELIABLE B0 ;  /* 0x0000000000007941 */ /* 0x002fea0003800100 */
.L_x_10:
[----:B------:R-:W0:Y:S01]  /*1060*/  LDC.64 R12, c[0x0][0x388] ;  /* 0x0000e200ff0c7b82 */ /* 0x000e220000000a00 */
[----:B------:R-:W-:Y:S02]  /*1070*/  HFMA2 R26, -RZ, RZ, 0, 2.384185791015625e-07 ;  /* 0x00000004ff1a7431 */ /* 0x000fe400000001ff */
[----:B------:R-:W-:Y:S02]  /*1080*/  IMAD.MOV.U32 R16, RZ, RZ, 0x4 ;  /* 0x00000004ff107424 */ /* 0x000fe400078e00ff */
[----:B------:R-:W-:Y:S01]  /*1090*/  IMAD.WIDE.U32 R14, R0, 0x4, R10 ;  /* 0x00000004000e7825 */ /* 0x000fe200078e000a */
[----:B------:R-:W-:-:S03]  /*10a0*/  MOV R28, 0x4 ;  /* 0x00000004001c7802 */ /* 0x000fc60000000f00 */
[C---:B------:R-:W-:Y:S02]  /*10b0*/  IMAD.WIDE R16, R19.reuse, R16, UR12 ;  /* 0x0000000c13107e25 */ /* 0x040fe4000f8e0210 */
[----:B------:R-:W2:Y:S02]  /*10c0*/  LDG.E R15, desc[UR18][R14.64] ;  /* 0x000000120e0f7981 */ /* 0x000ea4000c1e1900 */
[----:B------:R-:W-:Y:S02]  /*10d0*/  IMAD.WIDE.U32 R20, R2, 0x4, R10 ;  /* 0x0000000402147825 */ /* 0x000fe400078e000a */
[----:B------:R-:W3:Y:S02]  /*10e0*/  LDG.E R16, desc[UR18][R16.64] ;  /* 0x0000001210107981 */ /* 0x000ee4000c1e1900 */
[C---:B------:R-:W-:Y:S02]  /*10f0*/  IMAD.WIDE R26, R19.reuse, R26, UR14 ;  /* 0x0000000e131a7e25 */ /* 0x040fe4000f8e021a */
[----:B------:R-:W3:Y:S02]  /*1100*/  LDG.E R21, desc[UR18][R20.64] ;  /* 0x0000001214157981 */ /* 0x000ee4000c1e1900 */
[----:B0-----:R-:W-:-:S02]  /*1110*/  IMAD.WIDE R12, R19, 0x4, R12 ;  /* 0x00000004130c7825 */ /* 0x001fc400078e020c */
[----:B------:R-:W4:Y:S04]  /*1120*/  LDG.E R26, desc[UR18][R26.64] ;  /* 0x000000121a1a7981 */ /* 0x000f28000c1e1900 */
[----:B------:R0:W2:Y:S01]  /*1130*/  LDG.E R7, desc[UR18][R12.64] ;  /* 0x000000120c077981 */ /* 0x0000a2000c1e1900 */
[----:B------:R-:W-:-:S04]  /*1140*/  IMAD.WIDE.U32 R22, R3, 0x4, R10 ;  /* 0x0000000403167825 */ /* 0x000fc800078e000a */
[----:B------:R-:W-:Y:S02]  /*1150*/  IMAD.WIDE R28, R19, R28, UR4 ;  /* 0x00000004131c7e25 */ /* 0x000fe4000f8e021c */
[----:B------:R-:W4:Y:S02]  /*1160*/  LDG.E R22, desc[UR18][R22.64] ;  /* 0x0000001216167981 */ /* 0x000f24000c1e1900 */
[----:B0-----:R-:W-:Y:S02]  /*1170*/  IMAD.WIDE.U32 R12, R4, 0x4, R10 ;  /* 0x00000004040c7825 */ /* 0x001fe400078e000a */
[----:B------:R-:W5:Y:S04]  /*1180*/  LDG.E R28, desc[UR18][R28.64] ;  /* 0x000000121c1c7981 */ /* 0x000f68000c1e1900 */
[----:B------:R-:W5:Y:S01]  /*1190*/  LDG.E R14, desc[UR18][R12.64] ;  /* 0x000000120c0e7981 */ /* 0x000f62000c1e1900 */
[----:B------:R-:W-:-:S04]  /*11a0*/  IADD3 R9, PT, PT, R9, 0x4, RZ ;  /* 0x0000000409097810 */ /* 0x000fc80007ffe0ff */
[----:B------:R-:W-:Y:S02]  /*11b0*/  ISETP.NE.AND P0, PT, R9, RZ, PT ;  /* 0x000000ff0900720c */ /* 0x000fe40003f05270 */
[----:B------:R-:W-:-:S04]  /*11c0*/  IADD3 R10, P1, PT, R10, UR10, RZ ;  /* 0x0000000a0a0a7c10 */ /* 0x000fc8000ff3e0ff */
[----:B------:R-:W-:Y:S01]  /*11d0*/  IADD3.X R11, PT, PT, R11, UR11, RZ, P1, !PT ;  /* 0x0000000b0b0b7c10 */ /* 0x000fe20008ffe4ff */
[----:B--2---:R-:W-:Y:S01]  /*11e0*/  IMAD R7, R7, R15, R24 ;  /* 0x0000000f07077224 */ /* 0x004fe200078e0218 */
[----:B------:R-:W-:-:S03]  /*11f0*/  MOV R15, UR16 ;  /* 0x00000010000f7c02 */ /* 0x000fc60008000f00 */
[----:B---3--:R-:W-:Y:S01]  /*1200*/  IMAD R7, R16, R21, R7 ;  /* 0x0000001510077224 */ /* 0x008fe200078e0207 */
[----:B------:R-:W-:-:S03]  /*1210*/  MOV R16, UR16 ;  /* 0x0000001000107c02 */ /* 0x000fc60008000f00 */
[----:B----4-:R-:W-:Y:S01]  /*1220*/  IMAD R7, R26, R22, R7 ;  /* 0x000000161a077224 */ /* 0x010fe200078e0207 */
[----:B------:R-:W-:Y:S01]  /*1230*/  LEA R19, R16, R19, 0x2 ;  /* 0x0000001310137211 */ /* 0x000fe200078e10ff */
[----:B------:R-:W-:Y:S02]  /*1240*/  IMAD R8, R15, 0x4, R8 ;  /* 0x000000040f087824 */ /* 0x000fe400078e0208 */
[----:B-----5:R-:W-:Y:S01]  /*1250*/  IMAD R24, R28, R14, R7 ;  /* 0x0000000e1c187224 */ /* 0x020fe200078e0207 */
[----:B------:R-:W-:Y:S06]  /*1260*/  @P0 BRA `(.L_x_10) ;  /* 0xfffffffc007c0947 */ /* 0x000fec000383ffff */
.L_x_17:
[----:B------:R-:W-:Y:S05]  /*1270*/  BSYNC.RECONVERGENT B1 ;  /* 0x0000000000017941 */ /* 0x000fea0003800200 */
.L_x_9:
[----:B------:R-:W-:Y:S05]  /*1280*/  WARPSYNC.ALL ;  /* 0x0000000000007948 */ /* 0x000fea0003800000 */
[----:B------:R-:W-:Y:S01]  /*1290*/  ISETP.NE.AND P0, PT, R5, RZ, PT ;  /* 0x000000ff0500720c */ /* 0x000fe20003f05270 */
[----:B------:R-:W-:-:S12]  /*12a0*/  BSSY.RECONVERGENT B1, `(.L_x_18) ;  /* 0x0000028000017945 */ /* 0x000fd80003800200 */
[----:B------:R-:W-:Y:S05]  /*12b0*/  @!P0 BRA `(.L_x_19) ;  /* 0x0000000000988947 */ /* 0x000fea0003800000 */
[----:B------:R-:W0:Y:S01]  /*12c0*/  LDCU.64 UR6, c[0x0][0x388] ;  /* 0x00007100ff0677ac */ /* 0x000e220008000a00 */
[----:B------:R-:W-:-:S06]  /*12d0*/  IMAD.WIDE.U32 R14, R0, 0x4, R10 ;  /* 0x00000004000e7825 */ /* 0x000fcc00078e000a */
[----:B------:R-:W2:Y:S01]  /*12e0*/  LDG.E R14, desc[UR18][R14.64] ;  /* 0x000000120e0e7981 */ /* 0x000ea2000c1e1900 */
[----:B0-----:R-:W-:-:S04]  /*12f0*/  UIADD3 UR6, UP0, UPT, UR10, UR6, URZ ;  /* 0x000000060a067290 */ /* 0x001fc8000ff1e0ff */
[----:B------:R-:W-:Y:S02]  /*1300*/  UIADD3.X UR7, UPT, UPT, UR11, UR7, URZ, UP0, !UPT ;  /* 0x000000070b077290 */ /* 0x000fe400087fe4ff */
[----:B------:R-:W-:-:S04]  /*1310*/  MOV R12, UR6 ;  /* 0x00000006000c7c02 */ /* 0x000fc80008000f00 */
[----:B------:R-:W-:-:S03]  /*1320*/  MOV R13, UR7 ;  /* 0x00000007000d7c02 */ /* 0x000fc60008000f00 */
[----:B------:R-:W-:-:S06]  /*1330*/  IMAD.WIDE R12, R8, 0x4, R12 ;  /* 0x00000004080c7825 */ /* 0x000fcc00078e020c */
[----:B------:R-:W2:Y:S01]  /*1340*/  LDG.E R13, desc[UR18][R12.64] ;  /* 0x000000120c0d7981 */ /* 0x000ea2000c1e1900 */
[----:B------:R-:W-:Y:S01]  /*1350*/  ISETP.NE.AND P0, PT, R5, 0x1, PT ;  /* 0x000000010500780c */ /* 0x000fe20003f05270 */
[----:B--2---:R-:W-:-:S12]  /*1360*/  IMAD R24, R13, R14, R24 ;  /* 0x0000000e0d187224 */ /* 0x004fd800078e0218 */
[----:B------:R-:W-:Y:S05]  /*1370*/  @!P0 BRA `(.L_x_19) ;  /* 0x0000000000688947 */ /* 0x000fea0003800000 */
[----:B------:R-:W0:Y:S01]  /*1380*/  LDCU.64 UR6, c[0x0][0x388] ;  /* 0x00007100ff0677ac */ /* 0x000e220008000a00 */
[----:B------:R-:W-:Y:S01]  /*1390*/  MOV R7, UR16 ;  /* 0x0000001000077c02 */ /* 0x000fe20008000f00 */
[----:B------:R-:W-:Y:S01]  /*13a0*/  HFMA2 R17, -RZ, RZ, 0, 2.384185791015625e-07 ;  /* 0x00000004ff117431 */ /* 0x000fe200000001ff */
[----:B------:R-:W-:Y:S01]  /*13b0*/  MOV R9, UR16 ;  /* 0x0000001000097c02 */ /* 0x000fe20008000f00 */
[----:B------:R-:W-:Y:S01]  /*13c0*/  IMAD.MOV.U32 R15, RZ, RZ, 0x4 ;  /* 0x00000004ff0f7424 */ /* 0x000fe200078e00ff */
[----:B------:R-:W-:Y:S01]  /*13d0*/  ISETP.NE.AND P0, PT, R5, 0x2, PT ;  /* 0x000000020500780c */ /* 0x000fe20003f05270 */
[--C-:B------:R-:W-:Y:S01]  /*13e0*/  IMAD R14, R7, 0x5, R0.reuse ;  /* 0x00000005070e7824 */ /* 0x100fe200078e0200 */
[----:B------:R-:W-:Y:S01]  /*13f0*/  MOV R13, 0x4 ;  /* 0x00000004000d7802 */ /* 0x000fe20000000f00 */
[----:B------:R-:W-:Y:S02]  /*1400*/  IMAD R16, R9, 0x6, R0 ;  /* 0x0000000609107824 */ /* 0x000fe400078e0200 */
[----:B------:R-:W-:-:S02]  /*1410*/  HFMA2 R9, -RZ, RZ, 0, 2.384185791015625e-07 ;  /* 0x00000004ff097431 */ /* 0x000fc400000001ff */
[----:B------:R-:W-:-:S04]  /*1420*/  IMAD.WIDE.U32 R14, R14, R15, -UR10 ;  /* 0x8000000a0e0e7e25 */ /* 0x000fc8000f8e000f */
[----:B------:R-:W-:Y:S01]  /*1430*/  IMAD.WIDE.U32 R16, R16, R17, -UR10 ;  /* 0x8000000a10107e25 */ /* 0x000fe2000f8e0011 */
[----:B------:R-:W-:Y:S01]  /*1440*/  IADD3 R14, P1, PT, R14, R10, RZ ;  /* 0x0000000a0e0e7210 */ /* 0x000fe20007f3e0ff */
[----:B0-----:R-:W-:-:S03]  /*1450*/  UIMAD.WIDE.U32 UR20, UR16, 0x14, UR6 ;  /* 0x00000014101478a5 */ /* 0x001fc6000f8e0006 */
[----:B------:R-:W-:Y:S01]  /*1460*/  IADD3.X R15, PT, PT, R15, R11, RZ, P1, !PT ;  /* 0x0000000b0f0f7210 */ /* 0x000fe20000ffe4ff */
[----:B------:R-:W-:Y:S01]  /*1470*/  UIMAD.WIDE.U32 UR6, UR16, 0x18, UR6 ;  /* 0x00000018100678a5 */ /* 0x000fe2000f8e0006 */
[----:B------:R-:W-:Y:S01]  /*1480*/  @P0 IADD3 R10, P1, PT, R16, R10, RZ ;  /* 0x0000000a100a0210 */ /* 0x000fe20007f3e0ff */
[----:B------:R-:W-:-:S03]  /*1490*/  IMAD.WIDE R12, R8, R13, UR20 ;  /* 0x00000014080c7e25 */ /* 0x000fc6000f8e020d */
[----:B------:R-:W-:Y:S01]  /*14a0*/  @P0 IADD3.X R11, PT, PT, R17, R11, RZ, P1, !PT ;  /* 0x0000000b110b0210 */ /* 0x000fe20000ffe4ff */
[----:B------:R-:W2:Y:S01]  /*14b0*/  LDG.E R14, desc[UR18][R14.64] ;  /* 0x000000120e0e7981 */ /* 0x000ea2000c1e1900 */
[----:B------:R-:W-:-:S03]  /*14c0*/  @P0 IMAD.WIDE R8, R8, R9, UR6 ;  /* 0x0000000608080e25 */ /* 0x000fc6000f8e0209 */
[----:B------:R-:W2:Y:S04]  /*14d0*/  LDG.E R13, desc[UR18][R12.64] ;  /* 0x000000120c0d7981 */ /* 0x000ea8000c1e1900 */
[----:B------:R-:W3:Y:S04]  /*14e0*/  @P0 LDG.E R9, desc[UR18][R8.64] ;  /* 0x0000001208090981 */ /* 0x000ee8000c1e1900 */
[----:B------:R-:W3:Y:S01]  /*14f0*/  @P0 LDG.E R10, desc[UR18][R10.64] ;  /* 0x000000120a0a0981 */ /* 0x000ee2000c1e1900 */
[----:B--2---:R-:W-:-:S04]  /*1500*/  IMAD R24, R13, R14, R24 ;  /* 0x0000000e0d187224 */ /* 0x004fc800078e0218 */
[----:B---3--:R-:W-:-:S07]  /*1510*/  @P0 IMAD R24, R9, R10, R24 ;  /* 0x0000000a09180224 */ /* 0x008fce00078e0218 */
.L_x_19:
[----:B------:R-:W-:Y:S05]  /*1520*/  BSYNC.RECONVERGENT B1 ;  /* 0x0000000000017941 */ /* 0x000fea0003800200 */
.L_x_18:
[----:B------:R-:W0:Y:S02]  /*1530*/  LDCU.64 UR6, c[0x0][0x390] ;  /* 0x00007200ff0677ac */ /* 0x000e240008000a00 */
[----:B0-----:R-:W-:-:S06]  /*1540*/  UIMAD.WIDE UR6, UR8, 0x4, UR6 ;  /* 0x00000004080678a5 */ /* 0x001fcc000f8e0206 */
[----:B------:R-:W-:Y:S01]  /*1550*/  MOV R8, UR6 ;  /* 0x0000000600087c02 */ /* 0x000fe20008000f00 */
[----:B------:R-:W-:-:S05]  /*1560*/  IMAD.U32 R9, RZ, RZ, UR7 ;  /* 0x00000007ff097e24 */ /* 0x000fca000f8e00ff */
[----:B------:R-:W2:Y:S01]  /*1570*/  LDG.E R7, desc[UR18][R8.64] ;  /* 0x0000001208077981 */ /* 0x000ea2000c1e1900 */
[----:B------:R-:W-:-:S04]  /*1580*/  UIADD3 UR8, UPT, UPT, UR8, 0x1, URZ ;  /* 0x0000000108087890 */ /* 0x000fc8000fffe0ff */
[----:B------:R-:W-:Y:S01]  /*1590*/  UISETP.GE.AND UP0, UPT, UR8, UR9, UPT ;  /* 0x000000090800728c */ /* 0x000fe2000bf06270 */
[----:B--2---:R-:W-:-:S05]  /*15a0*/  IADD3 R7, PT, PT, R7, R24, RZ ;  /* 0x0000001807077210 */ /* 0x004fca0007ffe0ff */
[----:B------:R0:W-:Y:S03]  /*15b0*/  STG.E desc[UR18][R8.64], R7 ;  /* 0x0000000708007986 */ /* 0x0001e6000c101912 */
[----:B------:R-:W-:Y:S05]  /*15c0*/  BRA.U !UP0, `(.L_x_20) ;  /* 0xffffffed085c7547 */ /* 0x000fea000b83ffff */
[----:B------:R-:W-:Y:S05]  /*15d0*/  EXIT ;  /* 0x000000000000794d */ /* 0x000fea0003800000 */
        .weak           $__internal_0_$__cuda_sm20_div_u16
        .type           $__internal_0_$__cuda_sm20_div_u16,@function
        .size           $__internal_0_$__cuda_sm20_div_u16,(.L_x_22 - $__internal_0_$__cuda_sm20_div_u16)
$__internal_0_$__cuda_sm20_div_u16:
[----:B------:R-:W0:Y:S01]  /*15e0*/  I2F.U16 R4, UR4 ;  /* 0x0000000400047d06 */ /* 0x000e220008101000 */
[----:B------:R-:W-:Y:S02]  /*15f0*/  MOV R5, 0x4b800000 ;  /* 0x4b80000000057802 */ /* 0x000fe40000000f00 */
[----:B------:R-:W-:Y:S02]  /*1600*/  I2FP.F32.U32.RZ R3, R3 ;  /* 0x0000000300037245 */ /* 0x000fe4000020d000 */
[C---:B0-----:R-:W-:Y:S02]  /*1610*/  FSETP.GEU.AND P1, PT, |R4|.reuse, 1.175494350822287508e-38, PT ;  /* 0x008000000400780b */ /* 0x041fe40003f2e200 */
[----:B------:R-:W-:Y:S02]  /*1620*/  FSETP.GT.AND P0, PT, |R4|, 8.50705917302346158658e+37, PT ;  /* 0x7e8000000400780b */ /* 0x000fe40003f04200 */
[----:B------:R-:W-:-:S04]  /*1630*/  FSEL R5, R5, 1, !P1 ;  /* 0x3f80000005057808 */ /* 0x000fc80004800000 */
[----:B------:R-:W-:Y:S02]  /*1640*/  FSEL R5, R5, 0.25, !P0 ;  /* 0x3e80000005057808 */ /* 0x000fe40004000000 */
[----:B------:R-:W-:-:S03]  /*1650*/  ISETP.NE.U32.AND P0, PT, RZ, UR4, PT ;  /* 0x00000004ff007c0c */ /* 0x000fc6000bf05070 */
[----:B------:R-:W-:-:S06]  /*1660*/  FMUL R6, R4, R5 ;  /* 0x0000000504067220 */ /* 0x000fcc0000400000 */
[----:B------:R-:W0:Y:S02]  /*1670*/  MUFU.RCP R6, R6 ;  /* 0x0000000600067308 */ /* 0x000e240000001000 */
[----:B0-----:R-:W-:-:S05]  /*1680*/  FMUL R5, R5, R6 ;  /* 0x0000000605057220 */ /* 0x001fca0000400000 */
[----:B------:R-:W-:Y:S01]  /*1690*/  IADD3 R4, PT, PT, R5, 0x2, RZ ;  /* 0x0000000205047810 */ /* 0x000fe20007ffe0ff */
[----:B------:R-:W-:-:S04]  /*16a0*/  HFMA2 R5, -RZ, RZ, 0, 0 ;  /* 0x00000000ff057431 */ /* 0x000fc800000001ff */
[----:B------:R-:W-:Y:S01]  /*16b0*/  FMUL.RZ R3, R3, R4 ;  /* 0x0000000403037220 */ /* 0x000fe2000040c000 */
[----:B------:R-:W-:-:S05]  /*16c0*/  MOV R4, R8 ;  /* 0x0000000800047202 */ /* 0x000fca0000000f00 */
[----:B------:R-:W0:Y:S02]  /*16d0*/  F2I.U32.TRUNC.NTZ R3, R3 ;  /* 0x0000000300037305 */ /* 0x000e24000020f000 */
[----:B0-----:R-:W-:Y:S02]  /*16e0*/  LOP3.LUT R7, R3, 0xffff, RZ, 0xc0, !PT ;  /* 0x0000ffff03077812 */ /* 0x001fe400078ec0ff */
[----:B------:R-:W-:Y:S01]  /*16f0*/  @!P0 MOV R7, 0xffffffff ;  /* 0xffffffff00078802 */ /* 0x000fe20000000f00 */
[----:B------:R-:W-:Y:S06]  /*1700*/  RET.REL.NODEC R4 `(_Z18mat_mult_gpu_naivePiS_S_) ;  /* 0xffffffe8043c7950 */ /* 0x000fec0003c3ffff */
.L_x_21:
        /* <DEDUP_REMOVED lines=15> */
.L_x_22:


//--------------------- .nv.shared._Z12mat_mult_gpuPfS_S_ --------------------------
	.section	.nv.shared._Z12mat_mult_gpuPfS_S_,"aw",@nobits
	.sectionflags	@""
	.align	4
.nv.shared._Z12mat_mult_gpuPfS_S_:
	.zero		5120


//--------------------- .nv.shared.reserved.0     --------------------------
	.section	.nv.shared.reserved.0,"aw",@nobits
	.weak		__nv_reservedSMEM_offset_0_alias
	.size		__nv_reservedSMEM_offset_0_alias, 0, 64
	.other		__nv_reservedSMEM_offset_0_alias,@"STO_CUDA_RESERVED_SHARED STV_DEFAULT"
__nv_reservedSMEM_offset_0_alias:
	.zero		0
	.zero		64


//--------------------- .nv.constant0._Z12mat_mult_gpuPfS_S_ --------------------------
	.section	.nv.constant0._Z12mat_mult_gpuPfS_S_,"a",@progbits
	.sectionflags	@""
	.align	4
.nv.constant0._Z12mat_mult_gpuPfS_S_:
	.zero		920


//--------------------- .nv.constant0._Z18mat_mult_gpu_naivePiS_S_ --------------------------
	.section	.nv.constant0._Z18mat_mult_gpu_naivePiS_S_,"a",@progbits
	.sectionflags	@""
	.align	4
.nv.constant0._Z18mat_mult_gpu_naivePiS_S_:
	.zero		920


//--------------------- SYMBOLS --------------------------

	.type		.nv.reservedSmem.offset0,@object
	.size		.nv.reservedSmem.offset0,0x4
	.type		.nv.reservedSmem.cap,@object
	.size		.nv.reservedSmem.cap,0x4
